//
// Generated by NVIDIA NVVM Compiler
//
// Compiler Build ID: CL-36424714
// Cuda compilation tools, release 13.0, V13.0.88
// Based on NVVM 20.0.0
//

.version 9.0
.target sm_100
.address_size 64

	// .globl	apply_dag_force
.const .align 4 .b8 c_semantic_config[72];

.visible .entry apply_dag_force(
	.param .u64 .ptr .align 1 apply_dag_force_param_0,
	.param .u64 .ptr .align 1 apply_dag_force_param_1,
	.param .u64 .ptr .align 1 apply_dag_force_param_2,
	.param .u64 .ptr .align 1 apply_dag_force_param_3,
	.param .u32 apply_dag_force_param_4
)
{
	.reg .pred 	%p<61>;
	.reg .b16 	%rs<4>;
	.reg .b32 	%r<54>;
	.reg .b32 	%f<322>;
	.reg .b64 	%rd<60>;

	ld.param.u64 	%rd29, [apply_dag_force_param_0];
	ld.param.u64 	%rd30, [apply_dag_force_param_2];
	ld.param.u64 	%rd28, [apply_dag_force_param_3];
	ld.param.u32 	%r26, [apply_dag_force_param_4];
	cvta.to.global.u64 	%rd1, %rd30;
	cvta.to.global.u64 	%rd2, %rd29;
	mov.u32 	%r27, %ctaid.x;
	mov.u32 	%r28, %ntid.x;
	mov.u32 	%r29, %tid.x;
	mad.lo.s32 	%r1, %r27, %r28, %r29;
	setp.ge.s32 	%p1, %r1, %r26;
	ld.const.u8 	%rs1, [c_semantic_config+16];
	setp.eq.s16 	%p2, %rs1, 0;
	or.pred  	%p3, %p1, %p2;
	@%p3 bra 	$L__BB0_53;
	mul.wide.s32 	%rd31, %r1, 4;
	add.s64 	%rd32, %rd2, %rd31;
	ld.global.u32 	%r2, [%rd32];
	setp.lt.s32 	%p4, %r2, 0;
	@%p4 bra 	$L__BB0_53;
	cvt.rn.f32.u32 	%f140, %r2;
	ld.const.f32 	%f141, [c_semantic_config];
	mul.f32 	%f142, %f141, %f140;
	mul.wide.s32 	%rd33, %r1, 12;
	add.s64 	%rd34, %rd1, %rd33;
	add.s64 	%rd3, %rd34, 4;
	ld.global.f32 	%f143, [%rd34+4];
	sub.f32 	%f144, %f142, %f143;
	ld.const.f32 	%f145, [c_semantic_config+8];
	mul.f32 	%f1, %f144, %f145;
	min.s32 	%r3, %r1, %r26;
	setp.lt.s32 	%p5, %r3, 1;
	mov.f32 	%f262, 0f00000000;
	mov.b32 	%r48, 0;
	mov.f32 	%f263, %f262;
	mov.f32 	%f264, %f262;
	@%p5 bra 	$L__BB0_24;
	ld.const.f32 	%f2, [c_semantic_config+4];
	ld.const.f32 	%f3, [c_semantic_config+12];
	and.b32  	%r4, %r3, 3;
	setp.lt.u32 	%p6, %r3, 4;
	mov.f32 	%f264, 0f00000000;
	mov.b32 	%r46, 0;
	mov.f32 	%f263, %f264;
	mov.f32 	%f262, %f264;
	@%p6 bra 	$L__BB0_18;
	and.b32  	%r46, %r3, 2147483644;
	neg.s32 	%r45, %r46;
	add.s64 	%rd53, %rd2, 8;
	add.s64 	%rd52, %rd1, 24;
	mov.f32 	%f264, 0f00000000;
$L__BB0_5:
	ld.global.u32 	%r32, [%rd53+-8];
	setp.ne.s32 	%p7, %r32, %r2;
	@%p7 bra 	$L__BB0_8;
	ld.global.f32 	%f149, [%rd3+-4];
	ld.global.f32 	%f150, [%rd52+-24];
	sub.f32 	%f7, %f149, %f150;
	ld.global.f32 	%f151, [%rd3+4];
	ld.global.f32 	%f152, [%rd52+-16];
	sub.f32 	%f8, %f151, %f152;
	fma.rn.f32 	%f153, %f7, %f7, 0f00000000;
	fma.rn.f32 	%f154, %f8, %f8, %f153;
	sqrt.rn.f32 	%f9, %f154;
	setp.geu.f32 	%p8, %f9, %f2;
	setp.leu.f32 	%p9, %f9, 0f358637BD;
	or.pred  	%p10, %p9, %p8;
	@%p10 bra 	$L__BB0_8;
	sub.f32 	%f155, %f2, %f9;
	mul.f32 	%f156, %f3, %f155;
	div.rn.f32 	%f157, %f156, %f9;
	fma.rn.f32 	%f262, %f7, %f157, %f262;
	fma.rn.f32 	%f263, %f157, 0f00000000, %f263;
	fma.rn.f32 	%f264, %f8, %f157, %f264;
$L__BB0_8:
	ld.global.u32 	%r33, [%rd53+-4];
	setp.ne.s32 	%p11, %r33, %r2;
	@%p11 bra 	$L__BB0_11;
	ld.global.f32 	%f158, [%rd3+-4];
	ld.global.f32 	%f159, [%rd52+-12];
	sub.f32 	%f16, %f158, %f159;
	ld.global.f32 	%f160, [%rd3+4];
	ld.global.f32 	%f161, [%rd52+-4];
	sub.f32 	%f17, %f160, %f161;
	fma.rn.f32 	%f162, %f16, %f16, 0f00000000;
	fma.rn.f32 	%f163, %f17, %f17, %f162;
	sqrt.rn.f32 	%f18, %f163;
	setp.geu.f32 	%p12, %f18, %f2;
	setp.leu.f32 	%p13, %f18, 0f358637BD;
	or.pred  	%p14, %p13, %p12;
	@%p14 bra 	$L__BB0_11;
	sub.f32 	%f164, %f2, %f18;
	mul.f32 	%f165, %f3, %f164;
	div.rn.f32 	%f166, %f165, %f18;
	fma.rn.f32 	%f262, %f16, %f166, %f262;
	fma.rn.f32 	%f263, %f166, 0f00000000, %f263;
	fma.rn.f32 	%f264, %f17, %f166, %f264;
$L__BB0_11:
	ld.global.u32 	%r34, [%rd53];
	setp.ne.s32 	%p15, %r34, %r2;
	@%p15 bra 	$L__BB0_14;
	ld.global.f32 	%f167, [%rd3+-4];
	ld.global.f32 	%f168, [%rd52];
	sub.f32 	%f25, %f167, %f168;
	ld.global.f32 	%f169, [%rd3+4];
	ld.global.f32 	%f170, [%rd52+8];
	sub.f32 	%f26, %f169, %f170;
	fma.rn.f32 	%f171, %f25, %f25, 0f00000000;
	fma.rn.f32 	%f172, %f26, %f26, %f171;
	sqrt.rn.f32 	%f27, %f172;
	setp.geu.f32 	%p16, %f27, %f2;
	setp.leu.f32 	%p17, %f27, 0f358637BD;
	or.pred  	%p18, %p17, %p16;
	@%p18 bra 	$L__BB0_14;
	sub.f32 	%f173, %f2, %f27;
	mul.f32 	%f174, %f3, %f173;
	div.rn.f32 	%f175, %f174, %f27;
	fma.rn.f32 	%f262, %f25, %f175, %f262;
	fma.rn.f32 	%f263, %f175, 0f00000000, %f263;
	fma.rn.f32 	%f264, %f26, %f175, %f264;
$L__BB0_14:
	ld.global.u32 	%r35, [%rd53+4];
	setp.ne.s32 	%p19, %r35, %r2;
	@%p19 bra 	$L__BB0_17;
	ld.global.f32 	%f176, [%rd3+-4];
	ld.global.f32 	%f177, [%rd52+12];
	sub.f32 	%f34, %f176, %f177;
	ld.global.f32 	%f178, [%rd3+4];
	ld.global.f32 	%f179, [%rd52+20];
	sub.f32 	%f35, %f178, %f179;
	fma.rn.f32 	%f180, %f34, %f34, 0f00000000;
	fma.rn.f32 	%f181, %f35, %f35, %f180;
	sqrt.rn.f32 	%f36, %f181;
	setp.geu.f32 	%p20, %f36, %f2;
	setp.leu.f32 	%p21, %f36, 0f358637BD;
	or.pred  	%p22, %p21, %p20;
	@%p22 bra 	$L__BB0_17;
	sub.f32 	%f182, %f2, %f36;
	mul.f32 	%f183, %f3, %f182;
	div.rn.f32 	%f184, %f183, %f36;
	fma.rn.f32 	%f262, %f34, %f184, %f262;
	fma.rn.f32 	%f263, %f184, 0f00000000, %f263;
	fma.rn.f32 	%f264, %f35, %f184, %f264;
$L__BB0_17:
	add.s32 	%r45, %r45, 4;
	add.s64 	%rd53, %rd53, 16;
	add.s64 	%rd52, %rd52, 48;
	setp.ne.s32 	%p23, %r45, 0;
	@%p23 bra 	$L__BB0_5;
$L__BB0_18:
	setp.eq.s32 	%p24, %r4, 0;
	mov.u32 	%r48, %r3;
	@%p24 bra 	$L__BB0_24;
	mul.wide.u32 	%rd35, %r46, 12;
	add.s64 	%rd36, %rd35, %rd1;
	add.s64 	%rd55, %rd36, 8;
	mul.wide.u32 	%rd37, %r46, 4;
	add.s64 	%rd54, %rd2, %rd37;
	neg.s32 	%r47, %r4;
$L__BB0_20:
	.pragma "nounroll";
	ld.global.u32 	%r36, [%rd54];
	setp.ne.s32 	%p25, %r36, %r2;
	@%p25 bra 	$L__BB0_23;
	ld.global.f32 	%f185, [%rd3+-4];
	ld.global.f32 	%f186, [%rd55+-8];
	sub.f32 	%f52, %f185, %f186;
	ld.global.f32 	%f187, [%rd3+4];
	ld.global.f32 	%f188, [%rd55];
	sub.f32 	%f53, %f187, %f188;
	fma.rn.f32 	%f189, %f52, %f52, 0f00000000;
	fma.rn.f32 	%f190, %f53, %f53, %f189;
	sqrt.rn.f32 	%f54, %f190;
	setp.geu.f32 	%p26, %f54, %f2;
	setp.leu.f32 	%p27, %f54, 0f358637BD;
	or.pred  	%p28, %p27, %p26;
	@%p28 bra 	$L__BB0_23;
	sub.f32 	%f191, %f2, %f54;
	mul.f32 	%f192, %f3, %f191;
	div.rn.f32 	%f193, %f192, %f54;
	fma.rn.f32 	%f262, %f52, %f193, %f262;
	fma.rn.f32 	%f263, %f193, 0f00000000, %f263;
	fma.rn.f32 	%f264, %f53, %f193, %f264;
$L__BB0_23:
	add.s64 	%rd55, %rd55, 12;
	add.s64 	%rd54, %rd54, 4;
	add.s32 	%r47, %r47, 1;
	setp.ne.s32 	%p29, %r47, 0;
	mov.u32 	%r48, %r3;
	@%p29 bra 	$L__BB0_20;
$L__BB0_24:
	setp.ge.s32 	%p30, %r48, %r26;
	@%p30 bra 	$L__BB0_30;
	setp.eq.s32 	%p31, %r48, %r1;
	@%p31 bra 	$L__BB0_29;
	mul.wide.u32 	%rd38, %r48, 4;
	add.s64 	%rd39, %rd2, %rd38;
	ld.global.u32 	%r37, [%rd39];
	setp.ne.s32 	%p32, %r37, %r2;
	@%p32 bra 	$L__BB0_29;
	mul.wide.u32 	%rd40, %r48, 12;
	add.s64 	%rd41, %rd1, %rd40;
	ld.global.f32 	%f194, [%rd3+-4];
	ld.global.f32 	%f195, [%rd41];
	sub.f32 	%f64, %f194, %f195;
	ld.global.f32 	%f196, [%rd3+4];
	ld.global.f32 	%f197, [%rd41+8];
	sub.f32 	%f65, %f196, %f197;
	fma.rn.f32 	%f198, %f64, %f64, 0f00000000;
	fma.rn.f32 	%f199, %f65, %f65, %f198;
	sqrt.rn.f32 	%f66, %f199;
	ld.const.f32 	%f67, [c_semantic_config+4];
	setp.geu.f32 	%p33, %f66, %f67;
	setp.leu.f32 	%p34, %f66, 0f358637BD;
	or.pred  	%p35, %p34, %p33;
	@%p35 bra 	$L__BB0_29;
	ld.const.f32 	%f200, [c_semantic_config+12];
	sub.f32 	%f201, %f67, %f66;
	mul.f32 	%f202, %f200, %f201;
	div.rn.f32 	%f203, %f202, %f66;
	fma.rn.f32 	%f262, %f64, %f203, %f262;
	fma.rn.f32 	%f263, %f203, 0f00000000, %f263;
	fma.rn.f32 	%f264, %f65, %f203, %f264;
$L__BB0_29:
	add.s32 	%r48, %r48, 1;
$L__BB0_30:
	setp.ge.s32 	%p36, %r48, %r26;
	@%p36 bra 	$L__BB0_52;
	ld.const.f32 	%f77, [c_semantic_config+4];
	ld.const.f32 	%f78, [c_semantic_config+12];
	sub.s32 	%r38, %r26, %r48;
	and.b32  	%r16, %r38, 3;
	setp.eq.s32 	%p37, %r16, 0;
	mov.u32 	%r52, %r48;
	@%p37 bra 	$L__BB0_37;
	mul.wide.u32 	%rd42, %r48, 12;
	add.s64 	%rd43, %rd42, %rd1;
	add.s64 	%rd57, %rd43, 8;
	mul.wide.u32 	%rd44, %r48, 4;
	add.s64 	%rd56, %rd2, %rd44;
	neg.s32 	%r50, %r16;
	mov.u32 	%r52, %r48;
$L__BB0_33:
	.pragma "nounroll";
	ld.global.u32 	%r39, [%rd56];
	setp.ne.s32 	%p38, %r39, %r2;
	@%p38 bra 	$L__BB0_36;
	ld.global.f32 	%f205, [%rd3+-4];
	ld.global.f32 	%f206, [%rd57+-8];
	sub.f32 	%f82, %f205, %f206;
	ld.global.f32 	%f207, [%rd3+4];
	ld.global.f32 	%f208, [%rd57];
	sub.f32 	%f83, %f207, %f208;
	fma.rn.f32 	%f209, %f82, %f82, 0f00000000;
	fma.rn.f32 	%f210, %f83, %f83, %f209;
	sqrt.rn.f32 	%f84, %f210;
	setp.geu.f32 	%p39, %f84, %f77;
	setp.leu.f32 	%p40, %f84, 0f358637BD;
	or.pred  	%p41, %p40, %p39;
	@%p41 bra 	$L__BB0_36;
	sub.f32 	%f211, %f77, %f84;
	mul.f32 	%f212, %f78, %f211;
	div.rn.f32 	%f213, %f212, %f84;
	fma.rn.f32 	%f262, %f82, %f213, %f262;
	fma.rn.f32 	%f263, %f213, 0f00000000, %f263;
	fma.rn.f32 	%f264, %f83, %f213, %f264;
$L__BB0_36:
	add.s32 	%r52, %r52, 1;
	add.s64 	%rd57, %rd57, 12;
	add.s64 	%rd56, %rd56, 4;
	add.s32 	%r50, %r50, 1;
	setp.ne.s32 	%p42, %r50, 0;
	@%p42 bra 	$L__BB0_33;
$L__BB0_37:
	sub.s32 	%r40, %r48, %r26;
	setp.gt.u32 	%p43, %r40, -4;
	@%p43 bra 	$L__BB0_52;
	sub.s32 	%r53, %r52, %r26;
	mul.wide.u32 	%rd45, %r52, 4;
	add.s64 	%rd46, %rd45, %rd2;
	add.s64 	%rd59, %rd46, 8;
	mul.wide.u32 	%rd47, %r52, 12;
	add.s64 	%rd48, %rd47, %rd1;
	add.s64 	%rd58, %rd48, 24;
$L__BB0_39:
	ld.global.u32 	%r41, [%rd59+-8];
	setp.ne.s32 	%p44, %r41, %r2;
	@%p44 bra 	$L__BB0_42;
	ld.global.f32 	%f214, [%rd3+-4];
	ld.global.f32 	%f215, [%rd58+-24];
	sub.f32 	%f100, %f214, %f215;
	ld.global.f32 	%f216, [%rd3+4];
	ld.global.f32 	%f217, [%rd58+-16];
	sub.f32 	%f101, %f216, %f217;
	fma.rn.f32 	%f218, %f100, %f100, 0f00000000;
	fma.rn.f32 	%f219, %f101, %f101, %f218;
	sqrt.rn.f32 	%f102, %f219;
	setp.geu.f32 	%p45, %f102, %f77;
	setp.leu.f32 	%p46, %f102, 0f358637BD;
	or.pred  	%p47, %p46, %p45;
	@%p47 bra 	$L__BB0_42;
	sub.f32 	%f220, %f77, %f102;
	mul.f32 	%f221, %f78, %f220;
	div.rn.f32 	%f222, %f221, %f102;
	fma.rn.f32 	%f262, %f100, %f222, %f262;
	fma.rn.f32 	%f263, %f222, 0f00000000, %f263;
	fma.rn.f32 	%f264, %f101, %f222, %f264;
$L__BB0_42:
	ld.global.u32 	%r42, [%rd59+-4];
	setp.ne.s32 	%p48, %r42, %r2;
	@%p48 bra 	$L__BB0_45;
	ld.global.f32 	%f223, [%rd3+-4];
	ld.global.f32 	%f224, [%rd58+-12];
	sub.f32 	%f109, %f223, %f224;
	ld.global.f32 	%f225, [%rd3+4];
	ld.global.f32 	%f226, [%rd58+-4];
	sub.f32 	%f110, %f225, %f226;
	fma.rn.f32 	%f227, %f109, %f109, 0f00000000;
	fma.rn.f32 	%f228, %f110, %f110, %f227;
	sqrt.rn.f32 	%f111, %f228;
	setp.geu.f32 	%p49, %f111, %f77;
	setp.leu.f32 	%p50, %f111, 0f358637BD;
	or.pred  	%p51, %p50, %p49;
	@%p51 bra 	$L__BB0_45;
	sub.f32 	%f229, %f77, %f111;
	mul.f32 	%f230, %f78, %f229;
	div.rn.f32 	%f231, %f230, %f111;
	fma.rn.f32 	%f262, %f109, %f231, %f262;
	fma.rn.f32 	%f263, %f231, 0f00000000, %f263;
	fma.rn.f32 	%f264, %f110, %f231, %f264;
$L__BB0_45:
	ld.global.u32 	%r43, [%rd59];
	setp.ne.s32 	%p52, %r43, %r2;
	@%p52 bra 	$L__BB0_48;
	ld.global.f32 	%f232, [%rd3+-4];
	ld.global.f32 	%f233, [%rd58];
	sub.f32 	%f118, %f232, %f233;
	ld.global.f32 	%f234, [%rd3+4];
	ld.global.f32 	%f235, [%rd58+8];
	sub.f32 	%f119, %f234, %f235;
	fma.rn.f32 	%f236, %f118, %f118, 0f00000000;
	fma.rn.f32 	%f237, %f119, %f119, %f236;
	sqrt.rn.f32 	%f120, %f237;
	setp.geu.f32 	%p53, %f120, %f77;
	setp.leu.f32 	%p54, %f120, 0f358637BD;
	or.pred  	%p55, %p54, %p53;
	@%p55 bra 	$L__BB0_48;
	sub.f32 	%f238, %f77, %f120;
	mul.f32 	%f239, %f78, %f238;
	div.rn.f32 	%f240, %f239, %f120;
	fma.rn.f32 	%f262, %f118, %f240, %f262;
	fma.rn.f32 	%f263, %f240, 0f00000000, %f263;
	fma.rn.f32 	%f264, %f119, %f240, %f264;
$L__BB0_48:
	ld.global.u32 	%r44, [%rd59+4];
	setp.ne.s32 	%p56, %r44, %r2;
	@%p56 bra 	$L__BB0_51;
	ld.global.f32 	%f241, [%rd3+-4];
	ld.global.f32 	%f242, [%rd58+12];
	sub.f32 	%f127, %f241, %f242;
	ld.global.f32 	%f243, [%rd3+4];
	ld.global.f32 	%f244, [%rd58+20];
	sub.f32 	%f128, %f243, %f244;
	fma.rn.f32 	%f245, %f127, %f127, 0f00000000;
	fma.rn.f32 	%f246, %f128, %f128, %f245;
	sqrt.rn.f32 	%f129, %f246;
	setp.geu.f32 	%p57, %f129, %f77;
	setp.leu.f32 	%p58, %f129, 0f358637BD;
	or.pred  	%p59, %p58, %p57;
	@%p59 bra 	$L__BB0_51;
	sub.f32 	%f247, %f77, %f129;
	mul.f32 	%f248, %f78, %f247;
	div.rn.f32 	%f249, %f248, %f129;
	fma.rn.f32 	%f262, %f127, %f249, %f262;
	fma.rn.f32 	%f263, %f249, 0f00000000, %f263;
	fma.rn.f32 	%f264, %f128, %f249, %f264;
$L__BB0_51:
	add.s32 	%r53, %r53, 4;
	add.s64 	%rd59, %rd59, 16;
	add.s64 	%rd58, %rd58, 48;
	setp.ne.s32 	%p60, %r53, 0;
	@%p60 bra 	$L__BB0_39;
$L__BB0_52:
	cvta.to.global.u64 	%rd49, %rd28;
	add.s64 	%rd51, %rd49, %rd33;
	add.f32 	%f250, %f262, 0f00000000;
	atom.global.add.f32 	%f251, [%rd51], %f250;
	add.f32 	%f252, %f1, %f263;
	atom.global.add.f32 	%f253, [%rd51+4], %f252;
	add.f32 	%f254, %f264, 0f00000000;
	atom.global.add.f32 	%f255, [%rd51+8], %f254;
$L__BB0_53:
	ret;

}
	// .globl	apply_type_cluster_force
.visible .entry apply_type_cluster_force(
	.param .u64 .ptr .align 1 apply_type_cluster_force_param_0,
	.param .u64 .ptr .align 1 apply_type_cluster_force_param_1,
	.param .u64 .ptr .align 1 apply_type_cluster_force_param_2,
	.param .u64 .ptr .align 1 apply_type_cluster_force_param_3,
	.param .u32 apply_type_cluster_force_param_4,
	.param .u32 apply_type_cluster_force_param_5
)
{
	.reg .pred 	%p<29>;
	.reg .b16 	%rs<4>;
	.reg .b32 	%r<25>;
	.reg .b32 	%f<147>;
	.reg .b64 	%rd<30>;

	ld.param.u64 	%rd11, [apply_type_cluster_force_param_0];
	ld.param.u64 	%rd9, [apply_type_cluster_force_param_1];
	ld.param.u64 	%rd12, [apply_type_cluster_force_param_2];
	ld.param.u32 	%r10, [apply_type_cluster_force_param_4];
	ld.param.u32 	%r11, [apply_type_cluster_force_param_5];
	cvta.to.global.u64 	%rd1, %rd12;
	cvta.to.global.u64 	%rd2, %rd11;
	mov.u32 	%r12, %ctaid.x;
	mov.u32 	%r13, %ntid.x;
	mov.u32 	%r14, %tid.x;
	mad.lo.s32 	%r1, %r12, %r13, %r14;
	setp.ge.s32 	%p1, %r1, %r10;
	ld.const.u8 	%rs1, [c_semantic_config+32];
	setp.eq.s16 	%p2, %rs1, 0;
	or.pred  	%p3, %p1, %p2;
	@%p3 bra 	$L__BB1_24;
	mul.wide.s32 	%rd13, %r1, 4;
	add.s64 	%rd14, %rd2, %rd13;
	ld.global.u32 	%r2, [%rd14];
	setp.lt.s32 	%p4, %r2, 0;
	setp.ge.s32 	%p5, %r2, %r11;
	or.pred  	%p6, %p4, %p5;
	@%p6 bra 	$L__BB1_24;
	cvta.to.global.u64 	%rd15, %rd9;
	mul.wide.u32 	%rd16, %r2, 12;
	add.s64 	%rd17, %rd15, %rd16;
	mul.wide.s32 	%rd18, %r1, 12;
	add.s64 	%rd19, %rd1, %rd18;
	ld.global.f32 	%f69, [%rd17];
	ld.global.f32 	%f1, [%rd19];
	sub.f32 	%f2, %f69, %f1;
	ld.global.f32 	%f70, [%rd17+4];
	ld.global.f32 	%f3, [%rd19+4];
	sub.f32 	%f4, %f70, %f3;
	ld.global.f32 	%f71, [%rd17+8];
	ld.global.f32 	%f5, [%rd19+8];
	sub.f32 	%f6, %f71, %f5;
	mul.f32 	%f72, %f4, %f4;
	fma.rn.f32 	%f73, %f2, %f2, %f72;
	fma.rn.f32 	%f74, %f6, %f6, %f73;
	sqrt.rn.f32 	%f7, %f74;
	ld.const.f32 	%f8, [c_semantic_config+24];
	setp.leu.f32 	%p7, %f7, %f8;
	mov.f32 	%f126, 0f00000000;
	mov.f32 	%f127, %f126;
	mov.f32 	%f128, %f126;
	@%p7 bra 	$L__BB1_6;
	ld.const.f32 	%f9, [c_semantic_config+20];
	setp.leu.f32 	%p8, %f7, 0f358637BD;
	mov.f32 	%f123, 0f00000000;
	mov.f32 	%f124, %f123;
	mov.f32 	%f125, %f123;
	@%p8 bra 	$L__BB1_5;
	div.rn.f32 	%f123, %f2, %f7;
	div.rn.f32 	%f124, %f4, %f7;
	div.rn.f32 	%f125, %f6, %f7;
$L__BB1_5:
	sub.f32 	%f78, %f7, %f8;
	mul.f32 	%f79, %f9, %f78;
	mul.f32 	%f126, %f79, %f123;
	mul.f32 	%f127, %f79, %f124;
	mul.f32 	%f128, %f79, %f125;
$L__BB1_6:
	setp.lt.s32 	%p9, %r10, 1;
	mov.f32 	%f135, 0f00000000;
	mov.f32 	%f136, %f135;
	mov.f32 	%f137, %f135;
	@%p9 bra 	$L__BB1_23;
	add.f32 	%f25, %f8, %f8;
	ld.const.f32 	%f26, [c_semantic_config+28];
	setp.eq.s32 	%p10, %r10, 1;
	mov.f32 	%f137, 0f00000000;
	mov.b32 	%r24, 0;
	mov.f32 	%f136, %f137;
	mov.f32 	%f135, %f137;
	@%p10 bra 	$L__BB1_18;
	and.b32  	%r24, %r10, 2147483646;
	neg.s32 	%r22, %r1;
	add.s64 	%rd29, %rd2, 4;
	add.s64 	%rd28, %rd1, 12;
	mov.f32 	%f137, 0f00000000;
	mov.b32 	%r23, 0;
$L__BB1_9:
	setp.eq.s32 	%p11, %r22, 0;
	@%p11 bra 	$L__BB1_13;
	ld.global.u32 	%r17, [%rd29+-4];
	setp.eq.s32 	%p12, %r17, %r2;
	@%p12 bra 	$L__BB1_13;
	ld.global.f32 	%f84, [%rd28+-12];
	sub.f32 	%f30, %f1, %f84;
	ld.global.f32 	%f85, [%rd28+-8];
	sub.f32 	%f31, %f3, %f85;
	ld.global.f32 	%f86, [%rd28+-4];
	sub.f32 	%f32, %f5, %f86;
	mul.f32 	%f87, %f31, %f31;
	fma.rn.f32 	%f88, %f30, %f30, %f87;
	fma.rn.f32 	%f89, %f32, %f32, %f88;
	sqrt.rn.f32 	%f33, %f89;
	setp.geu.f32 	%p13, %f33, %f25;
	setp.leu.f32 	%p14, %f33, 0f358637BD;
	or.pred  	%p15, %p14, %p13;
	@%p15 bra 	$L__BB1_13;
	mul.f32 	%f90, %f33, %f33;
	div.rn.f32 	%f91, %f26, %f90;
	div.rn.f32 	%f92, %f30, %f33;
	div.rn.f32 	%f93, %f31, %f33;
	div.rn.f32 	%f94, %f32, %f33;
	fma.rn.f32 	%f135, %f92, %f91, %f135;
	fma.rn.f32 	%f136, %f93, %f91, %f136;
	fma.rn.f32 	%f137, %f94, %f91, %f137;
$L__BB1_13:
	add.s32 	%r18, %r23, 1;
	setp.eq.s32 	%p16, %r18, %r1;
	@%p16 bra 	$L__BB1_17;
	ld.global.u32 	%r19, [%rd29];
	setp.eq.s32 	%p17, %r19, %r2;
	@%p17 bra 	$L__BB1_17;
	ld.global.f32 	%f95, [%rd28];
	sub.f32 	%f40, %f1, %f95;
	ld.global.f32 	%f96, [%rd28+4];
	sub.f32 	%f41, %f3, %f96;
	ld.global.f32 	%f97, [%rd28+8];
	sub.f32 	%f42, %f5, %f97;
	mul.f32 	%f98, %f41, %f41;
	fma.rn.f32 	%f99, %f40, %f40, %f98;
	fma.rn.f32 	%f100, %f42, %f42, %f99;
	sqrt.rn.f32 	%f43, %f100;
	setp.geu.f32 	%p18, %f43, %f25;
	setp.leu.f32 	%p19, %f43, 0f358637BD;
	or.pred  	%p20, %p19, %p18;
	@%p20 bra 	$L__BB1_17;
	mul.f32 	%f101, %f43, %f43;
	div.rn.f32 	%f102, %f26, %f101;
	div.rn.f32 	%f103, %f40, %f43;
	div.rn.f32 	%f104, %f41, %f43;
	div.rn.f32 	%f105, %f42, %f43;
	fma.rn.f32 	%f135, %f103, %f102, %f135;
	fma.rn.f32 	%f136, %f104, %f102, %f136;
	fma.rn.f32 	%f137, %f105, %f102, %f137;
$L__BB1_17:
	add.s32 	%r23, %r23, 2;
	add.s32 	%r22, %r22, 2;
	add.s64 	%rd29, %rd29, 8;
	add.s64 	%rd28, %rd28, 24;
	setp.ne.s32 	%p21, %r23, %r24;
	@%p21 bra 	$L__BB1_9;
$L__BB1_18:
	and.b32  	%r20, %r10, 1;
	setp.eq.b32 	%p22, %r20, 1;
	not.pred 	%p23, %p22;
	@%p23 bra 	$L__BB1_23;
	setp.eq.s32 	%p24, %r24, %r1;
	@%p24 bra 	$L__BB1_23;
	mul.wide.u32 	%rd20, %r24, 4;
	add.s64 	%rd21, %rd2, %rd20;
	ld.global.u32 	%r21, [%rd21];
	setp.eq.s32 	%p25, %r21, %r2;
	@%p25 bra 	$L__BB1_23;
	mul.wide.u32 	%rd22, %r24, 12;
	add.s64 	%rd23, %rd1, %rd22;
	ld.global.f32 	%f106, [%rd23];
	sub.f32 	%f56, %f1, %f106;
	ld.global.f32 	%f107, [%rd23+4];
	sub.f32 	%f57, %f3, %f107;
	ld.global.f32 	%f108, [%rd23+8];
	sub.f32 	%f58, %f5, %f108;
	mul.f32 	%f109, %f57, %f57;
	fma.rn.f32 	%f110, %f56, %f56, %f109;
	fma.rn.f32 	%f111, %f58, %f58, %f110;
	sqrt.rn.f32 	%f59, %f111;
	setp.geu.f32 	%p26, %f59, %f25;
	setp.leu.f32 	%p27, %f59, 0f358637BD;
	or.pred  	%p28, %p27, %p26;
	@%p28 bra 	$L__BB1_23;
	mul.f32 	%f112, %f59, %f59;
	div.rn.f32 	%f113, %f26, %f112;
	div.rn.f32 	%f114, %f56, %f59;
	div.rn.f32 	%f115, %f57, %f59;
	div.rn.f32 	%f116, %f58, %f59;
	fma.rn.f32 	%f135, %f114, %f113, %f135;
	fma.rn.f32 	%f136, %f115, %f113, %f136;
	fma.rn.f32 	%f137, %f116, %f113, %f137;
$L__BB1_23:
	ld.param.u64 	%rd27, [apply_type_cluster_force_param_3];
	cvta.to.global.u64 	%rd24, %rd27;
	mul.wide.s32 	%rd25, %r1, 12;
	add.s64 	%rd26, %rd24, %rd25;
	add.f32 	%f117, %f126, %f135;
	atom.global.add.f32 	%f118, [%rd26], %f117;
	add.f32 	%f119, %f127, %f136;
	atom.global.add.f32 	%f120, [%rd26+4], %f119;
	add.f32 	%f121, %f128, %f137;
	atom.global.add.f32 	%f122, [%rd26+8], %f121;
$L__BB1_24:
	ret;

}
	// .globl	apply_collision_force
.visible .entry apply_collision_force(
	.param .u64 .ptr .align 1 apply_collision_force_param_0,
	.param .u64 .ptr .align 1 apply_collision_force_param_1,
	.param .u64 .ptr .align 1 apply_collision_force_param_2,
	.param .u32 apply_collision_force_param_3
)
{
	.reg .pred 	%p<47>;
	.reg .b16 	%rs<4>;
	.reg .b32 	%r<46>;
	.reg .b32 	%f<289>;
	.reg .b64 	%rd<35>;

	ld.param.u64 	%rd16, [apply_collision_force_param_0];
	ld.param.u64 	%rd18, [apply_collision_force_param_1];
	ld.param.u64 	%rd17, [apply_collision_force_param_2];
	ld.param.u32 	%r25, [apply_collision_force_param_3];
	cvta.to.global.u64 	%rd1, %rd18;
	cvta.to.global.u64 	%rd2, %rd16;
	mov.u32 	%r26, %ctaid.x;
	mov.u32 	%r27, %ntid.x;
	mul.lo.s32 	%r1, %r26, %r27;
	mov.u32 	%r2, %tid.x;
	add.s32 	%r3, %r1, %r2;
	setp.ge.s32 	%p1, %r3, %r25;
	ld.const.u8 	%rs1, [c_semantic_config+48];
	setp.eq.s16 	%p2, %rs1, 0;
	or.pred  	%p3, %p1, %p2;
	@%p3 bra 	$L__BB2_41;
	setp.eq.s64 	%p4, %rd16, 0;
	@%p4 bra 	$L__BB2_3;
	mul.wide.s32 	%rd19, %r3, 4;
	add.s64 	%rd20, %rd2, %rd19;
	ld.global.f32 	%f243, [%rd20];
	bra.uni 	$L__BB2_4;
$L__BB2_3:
	ld.const.f32 	%f243, [c_semantic_config+44];
$L__BB2_4:
	setp.lt.s32 	%p5, %r25, 1;
	mov.f32 	%f250, 0f00000000;
	mov.f32 	%f251, %f250;
	mov.f32 	%f252, %f250;
	@%p5 bra 	$L__BB2_40;
	setp.ne.s64 	%p6, %rd16, 0;
	ld.const.f32 	%f4, [c_semantic_config+44];
	ld.const.f32 	%f5, [c_semantic_config+36];
	mul.wide.s32 	%rd21, %r3, 12;
	add.s64 	%rd3, %rd1, %rd21;
	ld.const.f32 	%f6, [c_semantic_config+40];
	@%p6 bra 	$L__BB2_27;
	and.b32  	%r4, %r25, 3;
	setp.lt.u32 	%p23, %r25, 4;
	mov.f32 	%f252, 0f00000000;
	mov.b32 	%r40, 0;
	mov.f32 	%f251, %f252;
	mov.f32 	%f250, %f252;
	@%p23 bra 	$L__BB2_21;
	and.b32  	%r40, %r25, 2147483644;
	add.f32 	%f168, %f243, %f4;
	add.f32 	%f7, %f168, %f5;
	neg.s32 	%r38, %r3;
	add.s64 	%rd31, %rd1, 24;
	mov.f32 	%f252, 0f00000000;
	mov.b32 	%r39, 0;
$L__BB2_8:
	setp.eq.s32 	%p24, %r38, 0;
	@%p24 bra 	$L__BB2_11;
	ld.global.f32 	%f169, [%rd3];
	ld.global.f32 	%f170, [%rd31+-24];
	sub.f32 	%f11, %f169, %f170;
	ld.global.f32 	%f171, [%rd3+4];
	ld.global.f32 	%f172, [%rd31+-20];
	sub.f32 	%f12, %f171, %f172;
	ld.global.f32 	%f173, [%rd3+8];
	ld.global.f32 	%f174, [%rd31+-16];
	sub.f32 	%f13, %f173, %f174;
	mul.f32 	%f175, %f12, %f12;
	fma.rn.f32 	%f176, %f11, %f11, %f175;
	fma.rn.f32 	%f177, %f13, %f13, %f176;
	sqrt.rn.f32 	%f14, %f177;
	setp.geu.f32 	%p25, %f14, %f7;
	setp.leu.f32 	%p26, %f14, 0f358637BD;
	or.pred  	%p27, %p25, %p26;
	@%p27 bra 	$L__BB2_11;
	sub.f32 	%f178, %f7, %f14;
	mul.f32 	%f179, %f178, %f6;
	div.rn.f32 	%f180, %f11, %f14;
	div.rn.f32 	%f181, %f12, %f14;
	div.rn.f32 	%f182, %f13, %f14;
	fma.rn.f32 	%f250, %f180, %f179, %f250;
	fma.rn.f32 	%f251, %f181, %f179, %f251;
	fma.rn.f32 	%f252, %f182, %f179, %f252;
$L__BB2_11:
	add.s32 	%r34, %r39, 1;
	setp.eq.s32 	%p28, %r34, %r3;
	@%p28 bra 	$L__BB2_14;
	ld.global.f32 	%f183, [%rd3];
	ld.global.f32 	%f184, [%rd31+-12];
	sub.f32 	%f21, %f183, %f184;
	ld.global.f32 	%f185, [%rd3+4];
	ld.global.f32 	%f186, [%rd31+-8];
	sub.f32 	%f22, %f185, %f186;
	ld.global.f32 	%f187, [%rd3+8];
	ld.global.f32 	%f188, [%rd31+-4];
	sub.f32 	%f23, %f187, %f188;
	mul.f32 	%f189, %f22, %f22;
	fma.rn.f32 	%f190, %f21, %f21, %f189;
	fma.rn.f32 	%f191, %f23, %f23, %f190;
	sqrt.rn.f32 	%f24, %f191;
	setp.geu.f32 	%p29, %f24, %f7;
	setp.leu.f32 	%p30, %f24, 0f358637BD;
	or.pred  	%p31, %p29, %p30;
	@%p31 bra 	$L__BB2_14;
	sub.f32 	%f192, %f7, %f24;
	mul.f32 	%f193, %f192, %f6;
	div.rn.f32 	%f194, %f21, %f24;
	div.rn.f32 	%f195, %f22, %f24;
	div.rn.f32 	%f196, %f23, %f24;
	fma.rn.f32 	%f250, %f194, %f193, %f250;
	fma.rn.f32 	%f251, %f195, %f193, %f251;
	fma.rn.f32 	%f252, %f196, %f193, %f252;
$L__BB2_14:
	add.s32 	%r35, %r39, 2;
	setp.eq.s32 	%p32, %r35, %r3;
	@%p32 bra 	$L__BB2_17;
	ld.global.f32 	%f197, [%rd3];
	ld.global.f32 	%f198, [%rd31];
	sub.f32 	%f31, %f197, %f198;
	ld.global.f32 	%f199, [%rd3+4];
	ld.global.f32 	%f200, [%rd31+4];
	sub.f32 	%f32, %f199, %f200;
	ld.global.f32 	%f201, [%rd3+8];
	ld.global.f32 	%f202, [%rd31+8];
	sub.f32 	%f33, %f201, %f202;
	mul.f32 	%f203, %f32, %f32;
	fma.rn.f32 	%f204, %f31, %f31, %f203;
	fma.rn.f32 	%f205, %f33, %f33, %f204;
	sqrt.rn.f32 	%f34, %f205;
	setp.geu.f32 	%p33, %f34, %f7;
	setp.leu.f32 	%p34, %f34, 0f358637BD;
	or.pred  	%p35, %p33, %p34;
	@%p35 bra 	$L__BB2_17;
	sub.f32 	%f206, %f7, %f34;
	mul.f32 	%f207, %f206, %f6;
	div.rn.f32 	%f208, %f31, %f34;
	div.rn.f32 	%f209, %f32, %f34;
	div.rn.f32 	%f210, %f33, %f34;
	fma.rn.f32 	%f250, %f208, %f207, %f250;
	fma.rn.f32 	%f251, %f209, %f207, %f251;
	fma.rn.f32 	%f252, %f210, %f207, %f252;
$L__BB2_17:
	add.s32 	%r36, %r39, 3;
	setp.eq.s32 	%p36, %r36, %r3;
	@%p36 bra 	$L__BB2_20;
	ld.global.f32 	%f211, [%rd3];
	ld.global.f32 	%f212, [%rd31+12];
	sub.f32 	%f41, %f211, %f212;
	ld.global.f32 	%f213, [%rd3+4];
	ld.global.f32 	%f214, [%rd31+16];
	sub.f32 	%f42, %f213, %f214;
	ld.global.f32 	%f215, [%rd3+8];
	ld.global.f32 	%f216, [%rd31+20];
	sub.f32 	%f43, %f215, %f216;
	mul.f32 	%f217, %f42, %f42;
	fma.rn.f32 	%f218, %f41, %f41, %f217;
	fma.rn.f32 	%f219, %f43, %f43, %f218;
	sqrt.rn.f32 	%f44, %f219;
	setp.geu.f32 	%p37, %f44, %f7;
	setp.leu.f32 	%p38, %f44, 0f358637BD;
	or.pred  	%p39, %p37, %p38;
	@%p39 bra 	$L__BB2_20;
	sub.f32 	%f220, %f7, %f44;
	mul.f32 	%f221, %f220, %f6;
	div.rn.f32 	%f222, %f41, %f44;
	div.rn.f32 	%f223, %f42, %f44;
	div.rn.f32 	%f224, %f43, %f44;
	fma.rn.f32 	%f250, %f222, %f221, %f250;
	fma.rn.f32 	%f251, %f223, %f221, %f251;
	fma.rn.f32 	%f252, %f224, %f221, %f252;
$L__BB2_20:
	add.s32 	%r39, %r39, 4;
	add.s32 	%r38, %r38, 4;
	add.s64 	%rd31, %rd31, 48;
	setp.ne.s32 	%p40, %r39, %r40;
	@%p40 bra 	$L__BB2_8;
$L__BB2_21:
	setp.eq.s32 	%p41, %r4, 0;
	@%p41 bra 	$L__BB2_40;
	add.f32 	%f225, %f243, %f4;
	add.f32 	%f57, %f225, %f5;
	mul.wide.u32 	%rd26, %r40, 12;
	add.s64 	%rd27, %rd26, %rd1;
	add.s64 	%rd32, %rd27, 8;
	sub.s32 	%r37, %r40, %r1;
	sub.s32 	%r42, %r37, %r2;
	neg.s32 	%r41, %r4;
$L__BB2_23:
	.pragma "nounroll";
	setp.eq.s32 	%p42, %r42, 0;
	@%p42 bra 	$L__BB2_26;
	ld.global.f32 	%f226, [%rd3];
	ld.global.f32 	%f227, [%rd32+-8];
	sub.f32 	%f61, %f226, %f227;
	ld.global.f32 	%f228, [%rd3+4];
	ld.global.f32 	%f229, [%rd32+-4];
	sub.f32 	%f62, %f228, %f229;
	ld.global.f32 	%f230, [%rd3+8];
	ld.global.f32 	%f231, [%rd32];
	sub.f32 	%f63, %f230, %f231;
	mul.f32 	%f232, %f62, %f62;
	fma.rn.f32 	%f233, %f61, %f61, %f232;
	fma.rn.f32 	%f234, %f63, %f63, %f233;
	sqrt.rn.f32 	%f64, %f234;
	setp.geu.f32 	%p43, %f64, %f57;
	setp.leu.f32 	%p44, %f64, 0f358637BD;
	or.pred  	%p45, %p43, %p44;
	@%p45 bra 	$L__BB2_26;
	sub.f32 	%f235, %f57, %f64;
	mul.f32 	%f236, %f235, %f6;
	div.rn.f32 	%f237, %f61, %f64;
	div.rn.f32 	%f238, %f62, %f64;
	div.rn.f32 	%f239, %f63, %f64;
	fma.rn.f32 	%f250, %f237, %f236, %f250;
	fma.rn.f32 	%f251, %f238, %f236, %f251;
	fma.rn.f32 	%f252, %f239, %f236, %f252;
$L__BB2_26:
	add.s64 	%rd32, %rd32, 12;
	add.s32 	%r42, %r42, 1;
	add.s32 	%r41, %r41, 1;
	setp.eq.s32 	%p46, %r41, 0;
	@%p46 bra 	$L__BB2_40;
	bra.uni 	$L__BB2_23;
$L__BB2_27:
	setp.eq.s32 	%p7, %r25, 1;
	mov.f32 	%f252, 0f00000000;
	mov.b32 	%r45, 0;
	mov.f32 	%f251, %f252;
	mov.f32 	%f250, %f252;
	@%p7 bra 	$L__BB2_36;
	and.b32  	%r45, %r25, 2147483646;
	add.s64 	%rd34, %rd2, 4;
	neg.s32 	%r43, %r3;
	add.s64 	%rd33, %rd1, 12;
	mov.f32 	%f252, 0f00000000;
	mov.b32 	%r44, 0;
$L__BB2_29:
	setp.eq.s32 	%p8, %r43, 0;
	@%p8 bra 	$L__BB2_32;
	ld.global.f32 	%f117, [%rd34+-4];
	add.f32 	%f118, %f243, %f117;
	add.f32 	%f74, %f118, %f5;
	ld.global.f32 	%f119, [%rd3];
	ld.global.f32 	%f120, [%rd33+-12];
	sub.f32 	%f75, %f119, %f120;
	ld.global.f32 	%f121, [%rd3+4];
	ld.global.f32 	%f122, [%rd33+-8];
	sub.f32 	%f76, %f121, %f122;
	ld.global.f32 	%f123, [%rd3+8];
	ld.global.f32 	%f124, [%rd33+-4];
	sub.f32 	%f77, %f123, %f124;
	mul.f32 	%f125, %f76, %f76;
	fma.rn.f32 	%f126, %f75, %f75, %f125;
	fma.rn.f32 	%f127, %f77, %f77, %f126;
	sqrt.rn.f32 	%f78, %f127;
	setp.geu.f32 	%p9, %f78, %f74;
	setp.leu.f32 	%p10, %f78, 0f358637BD;
	or.pred  	%p11, %p9, %p10;
	@%p11 bra 	$L__BB2_32;
	sub.f32 	%f128, %f74, %f78;
	mul.f32 	%f129, %f128, %f6;
	div.rn.f32 	%f130, %f75, %f78;
	div.rn.f32 	%f131, %f76, %f78;
	div.rn.f32 	%f132, %f77, %f78;
	fma.rn.f32 	%f250, %f130, %f129, %f250;
	fma.rn.f32 	%f251, %f131, %f129, %f251;
	fma.rn.f32 	%f252, %f132, %f129, %f252;
$L__BB2_32:
	add.s32 	%r30, %r44, 1;
	setp.eq.s32 	%p12, %r30, %r3;
	@%p12 bra 	$L__BB2_35;
	ld.global.f32 	%f133, [%rd34];
	add.f32 	%f134, %f243, %f133;
	add.f32 	%f85, %f134, %f5;
	ld.global.f32 	%f135, [%rd3];
	ld.global.f32 	%f136, [%rd33];
	sub.f32 	%f86, %f135, %f136;
	ld.global.f32 	%f137, [%rd3+4];
	ld.global.f32 	%f138, [%rd33+4];
	sub.f32 	%f87, %f137, %f138;
	ld.global.f32 	%f139, [%rd3+8];
	ld.global.f32 	%f140, [%rd33+8];
	sub.f32 	%f88, %f139, %f140;
	mul.f32 	%f141, %f87, %f87;
	fma.rn.f32 	%f142, %f86, %f86, %f141;
	fma.rn.f32 	%f143, %f88, %f88, %f142;
	sqrt.rn.f32 	%f89, %f143;
	setp.geu.f32 	%p13, %f89, %f85;
	setp.leu.f32 	%p14, %f89, 0f358637BD;
	or.pred  	%p15, %p13, %p14;
	@%p15 bra 	$L__BB2_35;
	sub.f32 	%f144, %f85, %f89;
	mul.f32 	%f145, %f144, %f6;
	div.rn.f32 	%f146, %f86, %f89;
	div.rn.f32 	%f147, %f87, %f89;
	div.rn.f32 	%f148, %f88, %f89;
	fma.rn.f32 	%f250, %f146, %f145, %f250;
	fma.rn.f32 	%f251, %f147, %f145, %f251;
	fma.rn.f32 	%f252, %f148, %f145, %f252;
$L__BB2_35:
	add.s32 	%r44, %r44, 2;
	add.s64 	%rd34, %rd34, 8;
	add.s32 	%r43, %r43, 2;
	add.s64 	%rd33, %rd33, 24;
	setp.ne.s32 	%p16, %r44, %r45;
	@%p16 bra 	$L__BB2_29;
$L__BB2_36:
	and.b32  	%r31, %r25, 1;
	setp.eq.b32 	%p17, %r31, 1;
	not.pred 	%p18, %p17;
	@%p18 bra 	$L__BB2_40;
	setp.eq.s32 	%p19, %r45, %r3;
	@%p19 bra 	$L__BB2_40;
	mul.wide.u32 	%rd22, %r45, 4;
	add.s64 	%rd23, %rd2, %rd22;
	ld.global.f32 	%f149, [%rd23];
	add.f32 	%f150, %f243, %f149;
	add.f32 	%f102, %f150, %f5;
	mul.wide.u32 	%rd24, %r45, 12;
	add.s64 	%rd25, %rd1, %rd24;
	ld.global.f32 	%f151, [%rd3];
	ld.global.f32 	%f152, [%rd25];
	sub.f32 	%f103, %f151, %f152;
	ld.global.f32 	%f153, [%rd3+4];
	ld.global.f32 	%f154, [%rd25+4];
	sub.f32 	%f104, %f153, %f154;
	ld.global.f32 	%f155, [%rd3+8];
	ld.global.f32 	%f156, [%rd25+8];
	sub.f32 	%f105, %f155, %f156;
	mul.f32 	%f157, %f104, %f104;
	fma.rn.f32 	%f158, %f103, %f103, %f157;
	fma.rn.f32 	%f159, %f105, %f105, %f158;
	sqrt.rn.f32 	%f106, %f159;
	setp.geu.f32 	%p20, %f106, %f102;
	setp.leu.f32 	%p21, %f106, 0f358637BD;
	or.pred  	%p22, %p20, %p21;
	@%p22 bra 	$L__BB2_40;
	sub.f32 	%f160, %f102, %f106;
	mul.f32 	%f161, %f160, %f6;
	div.rn.f32 	%f162, %f103, %f106;
	div.rn.f32 	%f163, %f104, %f106;
	div.rn.f32 	%f164, %f105, %f106;
	fma.rn.f32 	%f250, %f162, %f161, %f250;
	fma.rn.f32 	%f251, %f163, %f161, %f251;
	fma.rn.f32 	%f252, %f164, %f161, %f252;
$L__BB2_40:
	cvta.to.global.u64 	%rd28, %rd17;
	mul.wide.s32 	%rd29, %r3, 12;
	add.s64 	%rd30, %rd28, %rd29;
	atom.global.add.f32 	%f240, [%rd30], %f250;
	atom.global.add.f32 	%f241, [%rd30+4], %f251;
	atom.global.add.f32 	%f242, [%rd30+8], %f252;
$L__BB2_41:
	ret;

}
	// .globl	apply_attribute_spring_force
.visible .entry apply_attribute_spring_force(
	.param .u64 .ptr .align 1 apply_attribute_spring_force_param_0,
	.param .u64 .ptr .align 1 apply_attribute_spring_force_param_1,
	.param .u64 .ptr .align 1 apply_attribute_spring_force_param_2,
	.param .u64 .ptr .align 1 apply_attribute_spring_force_param_3,
	.param .u64 .ptr .align 1 apply_attribute_spring_force_param_4,
	.param .u64 .ptr .align 1 apply_attribute_spring_force_param_5,
	.param .u32 apply_attribute_spring_force_param_6
)
{
	.reg .pred 	%p<6>;
	.reg .b16 	%rs<4>;
	.reg .b32 	%r<8>;
	.reg .b32 	%f<50>;
	.reg .b64 	%rd<23>;

	ld.param.u64 	%rd2, [apply_attribute_spring_force_param_0];
	ld.param.u64 	%rd3, [apply_attribute_spring_force_param_1];
	ld.param.u64 	%rd4, [apply_attribute_spring_force_param_2];
	ld.param.u64 	%rd5, [apply_attribute_spring_force_param_4];
	ld.param.u64 	%rd6, [apply_attribute_spring_force_param_5];
	ld.param.u32 	%r4, [apply_attribute_spring_force_param_6];
	mov.u32 	%r5, %ctaid.x;
	mov.u32 	%r6, %ntid.x;
	mov.u32 	%r7, %tid.x;
	mad.lo.s32 	%r1, %r5, %r6, %r7;
	setp.ge.s32 	%p1, %r1, %r4;
	ld.const.u8 	%rs1, [c_semantic_config+68];
	setp.eq.s16 	%p2, %rs1, 0;
	or.pred  	%p3, %p1, %p2;
	@%p3 bra 	$L__BB3_5;
	cvta.to.global.u64 	%rd7, %rd2;
	cvta.to.global.u64 	%rd8, %rd3;
	cvta.to.global.u64 	%rd9, %rd4;
	cvta.to.global.u64 	%rd10, %rd5;
	mul.wide.s32 	%rd11, %r1, 4;
	add.s64 	%rd12, %rd7, %rd11;
	ld.global.u32 	%r2, [%rd12];
	add.s64 	%rd13, %rd8, %rd11;
	ld.global.u32 	%r3, [%rd13];
	add.s64 	%rd1, %rd9, %rd11;
	mul.wide.s32 	%rd14, %r3, 12;
	add.s64 	%rd15, %rd10, %rd14;
	mul.wide.s32 	%rd16, %r2, 12;
	add.s64 	%rd17, %rd10, %rd16;
	ld.global.f32 	%f12, [%rd15];
	ld.global.f32 	%f13, [%rd17];
	sub.f32 	%f1, %f12, %f13;
	ld.global.f32 	%f14, [%rd15+4];
	ld.global.f32 	%f15, [%rd17+4];
	sub.f32 	%f2, %f14, %f15;
	ld.global.f32 	%f16, [%rd15+8];
	ld.global.f32 	%f17, [%rd17+8];
	sub.f32 	%f3, %f16, %f17;
	mul.f32 	%f18, %f2, %f2;
	fma.rn.f32 	%f19, %f1, %f1, %f18;
	fma.rn.f32 	%f20, %f3, %f3, %f19;
	sqrt.rn.f32 	%f4, %f20;
	setp.lt.f32 	%p4, %f4, 0f358637BD;
	@%p4 bra 	$L__BB3_5;
	ld.global.f32 	%f24, [%rd1];
	ld.const.f32 	%f25, [c_semantic_config+52];
	ld.const.f32 	%f26, [c_semantic_config+56];
	fma.rn.f32 	%f27, %f24, %f26, 0f3F800000;
	mul.f32 	%f28, %f25, %f27;
	ld.const.f32 	%f29, [c_semantic_config+64];
	ld.const.f32 	%f30, [c_semantic_config+60];
	sub.f32 	%f31, %f29, %f30;
	mul.f32 	%f32, %f24, %f31;
	sub.f32 	%f33, %f32, %f29;
	add.f32 	%f34, %f4, %f33;
	mul.f32 	%f5, %f28, %f34;
	setp.leu.f32 	%p5, %f4, 0f358637BD;
	mov.f32 	%f47, 0f00000000;
	mov.f32 	%f48, %f47;
	mov.f32 	%f49, %f47;
	@%p5 bra 	$L__BB3_4;
	div.rn.f32 	%f47, %f1, %f4;
	div.rn.f32 	%f48, %f2, %f4;
	div.rn.f32 	%f49, %f3, %f4;
$L__BB3_4:
	cvta.to.global.u64 	%rd18, %rd6;
	mul.f32 	%f35, %f5, %f47;
	mul.f32 	%f36, %f5, %f48;
	mul.f32 	%f37, %f5, %f49;
	add.s64 	%rd20, %rd18, %rd16;
	atom.global.add.f32 	%f38, [%rd20], %f35;
	atom.global.add.f32 	%f39, [%rd20+4], %f36;
	atom.global.add.f32 	%f40, [%rd20+8], %f37;
	add.s64 	%rd22, %rd18, %rd14;
	neg.f32 	%f41, %f35;
	atom.global.add.f32 	%f42, [%rd22], %f41;
	neg.f32 	%f43, %f36;
	atom.global.add.f32 	%f44, [%rd22+4], %f43;
	neg.f32 	%f45, %f37;
	atom.global.add.f32 	%f46, [%rd22+8], %f45;
$L__BB3_5:
	ret;

}
	// .globl	calculate_hierarchy_levels
.visible .entry calculate_hierarchy_levels(
	.param .u64 .ptr .align 1 calculate_hierarchy_levels_param_0,
	.param .u64 .ptr .align 1 calculate_hierarchy_levels_param_1,
	.param .u64 .ptr .align 1 calculate_hierarchy_levels_param_2,
	.param .u64 .ptr .align 1 calculate_hierarchy_levels_param_3,
	.param .u64 .ptr .align 1 calculate_hierarchy_levels_param_4,
	.param .u32 calculate_hierarchy_levels_param_5,
	.param .u32 calculate_hierarchy_levels_param_6
)
{
	.reg .pred 	%p<5>;
	.reg .b16 	%rs<2>;
	.reg .b32 	%r<12>;
	.reg .b64 	%rd<20>;

	ld.param.u64 	%rd3, [calculate_hierarchy_levels_param_0];
	ld.param.u64 	%rd4, [calculate_hierarchy_levels_param_1];
	ld.param.u64 	%rd5, [calculate_hierarchy_levels_param_2];
	ld.param.u64 	%rd7, [calculate_hierarchy_levels_param_3];
	ld.param.u64 	%rd6, [calculate_hierarchy_levels_param_4];
	ld.param.u32 	%r3, [calculate_hierarchy_levels_param_5];
	cvta.to.global.u64 	%rd1, %rd7;
	mov.u32 	%r4, %ctaid.x;
	mov.u32 	%r5, %ntid.x;
	mov.u32 	%r6, %tid.x;
	mad.lo.s32 	%r1, %r4, %r5, %r6;
	setp.ge.s32 	%p1, %r1, %r3;
	@%p1 bra 	$L__BB4_5;
	cvta.to.global.u64 	%rd8, %rd5;
	mul.wide.s32 	%rd9, %r1, 4;
	add.s64 	%rd10, %rd8, %rd9;
	ld.global.u32 	%r7, [%rd10];
	setp.ne.s32 	%p2, %r7, 2;
	@%p2 bra 	$L__BB4_5;
	cvta.to.global.u64 	%rd11, %rd3;
	add.s64 	%rd13, %rd11, %rd9;
	ld.global.u32 	%r8, [%rd13];
	cvta.to.global.u64 	%rd14, %rd4;
	add.s64 	%rd2, %rd14, %rd9;
	mul.wide.s32 	%rd15, %r8, 4;
	add.s64 	%rd16, %rd1, %rd15;
	ld.global.u32 	%r2, [%rd16];
	setp.lt.s32 	%p3, %r2, 0;
	@%p3 bra 	$L__BB4_5;
	ld.global.u32 	%r9, [%rd2];
	add.s32 	%r10, %r2, 1;
	mul.wide.s32 	%rd17, %r9, 4;
	add.s64 	%rd18, %rd1, %rd17;
	atom.global.max.s32 	%r11, [%rd18], %r10;
	setp.gt.s32 	%p4, %r11, %r2;
	@%p4 bra 	$L__BB4_5;
	cvta.to.global.u64 	%rd19, %rd6;
	mov.b16 	%rs1, 1;
	st.global.u8 	[%rd19], %rs1;
$L__BB4_5:
	ret;

}
	// .globl	calculate_type_centroids
.visible .entry calculate_type_centroids(
	.param .u64 .ptr .align 1 calculate_type_centroids_param_0,
	.param .u64 .ptr .align 1 calculate_type_centroids_param_1,
	.param .u64 .ptr .align 1 calculate_type_centroids_param_2,
	.param .u64 .ptr .align 1 calculate_type_centroids_param_3,
	.param .u32 calculate_type_centroids_param_4,
	.param .u32 calculate_type_centroids_param_5
)
{
	.reg .pred 	%p<5>;
	.reg .b32 	%r<9>;
	.reg .b32 	%f<7>;
	.reg .b64 	%rd<17>;

	ld.param.u64 	%rd1, [calculate_type_centroids_param_0];
	ld.param.u64 	%rd2, [calculate_type_centroids_param_1];
	ld.param.u64 	%rd3, [calculate_type_centroids_param_2];
	ld.param.u64 	%rd4, [calculate_type_centroids_param_3];
	ld.param.u32 	%r4, [calculate_type_centroids_param_4];
	ld.param.u32 	%r3, [calculate_type_centroids_param_5];
	mov.u32 	%r5, %ctaid.x;
	mov.u32 	%r6, %ntid.x;
	mov.u32 	%r7, %tid.x;
	mad.lo.s32 	%r1, %r5, %r6, %r7;
	setp.ge.s32 	%p1, %r1, %r4;
	@%p1 bra 	$L__BB5_3;
	cvta.to.global.u64 	%rd5, %rd1;
	mul.wide.s32 	%rd6, %r1, 4;
	add.s64 	%rd7, %rd5, %rd6;
	ld.global.u32 	%r2, [%rd7];
	setp.lt.s32 	%p2, %r2, 0;
	setp.ge.s32 	%p3, %r2, %r3;
	or.pred  	%p4, %p2, %p3;
	@%p4 bra 	$L__BB5_3;
	cvta.to.global.u64 	%rd8, %rd3;
	mul.wide.u32 	%rd9, %r2, 12;
	add.s64 	%rd10, %rd8, %rd9;
	cvta.to.global.u64 	%rd11, %rd2;
	mul.wide.s32 	%rd12, %r1, 12;
	add.s64 	%rd13, %rd11, %rd12;
	ld.global.f32 	%f1, [%rd13];
	atom.global.add.f32 	%f2, [%rd10], %f1;
	ld.global.f32 	%f3, [%rd13+4];
	atom.global.add.f32 	%f4, [%rd10+4], %f3;
	ld.global.f32 	%f5, [%rd13+8];
	atom.global.add.f32 	%f6, [%rd10+8], %f5;
	cvta.to.global.u64 	%rd14, %rd4;
	mul.wide.u32 	%rd15, %r2, 4;
	add.s64 	%rd16, %rd14, %rd15;
	atom.global.add.u32 	%r8, [%rd16], 1;
$L__BB5_3:
	ret;

}
	// .globl	finalize_type_centroids
.visible .entry finalize_type_centroids(
	.param .u64 .ptr .align 1 finalize_type_centroids_param_0,
	.param .u64 .ptr .align 1 finalize_type_centroids_param_1,
	.param .u32 finalize_type_centroids_param_2
)
{
	.reg .pred 	%p<3>;
	.reg .b32 	%r<7>;
	.reg .b32 	%f<8>;
	.reg .b64 	%rd<9>;

	ld.param.u64 	%rd1, [finalize_type_centroids_param_0];
	ld.param.u64 	%rd2, [finalize_type_centroids_param_1];
	ld.param.u32 	%r3, [finalize_type_centroids_param_2];
	mov.u32 	%r4, %ctaid.x;
	mov.u32 	%r5, %ntid.x;
	mov.u32 	%r6, %tid.x;
	mad.lo.s32 	%r1, %r4, %r5, %r6;
	setp.ge.s32 	%p1, %r1, %r3;
	@%p1 bra 	$L__BB6_3;
	cvta.to.global.u64 	%rd3, %rd2;
	mul.wide.s32 	%rd4, %r1, 4;
	add.s64 	%rd5, %rd3, %rd4;
	ld.global.u32 	%r2, [%rd5];
	setp.lt.s32 	%p2, %r2, 1;
	@%p2 bra 	$L__BB6_3;
	cvta.to.global.u64 	%rd6, %rd1;
	mul.wide.s32 	%rd7, %r1, 12;
	add.s64 	%rd8, %rd6, %rd7;
	ld.global.f32 	%f1, [%rd8];
	cvt.rn.f32.u32 	%f2, %r2;
	div.rn.f32 	%f3, %f1, %f2;
	st.global.f32 	[%rd8], %f3;
	ld.global.f32 	%f4, [%rd8+4];
	div.rn.f32 	%f5, %f4, %f2;
	st.global.f32 	[%rd8+4], %f5;
	ld.global.f32 	%f6, [%rd8+8];
	div.rn.f32 	%f7, %f6, %f2;
	st.global.f32 	[%rd8+8], %f7;
$L__BB6_3:
	ret;

}


// ===== COMPILED SASS (sm_100) =====

	.target	sm_100

	.elftype	@"ET_EXEC"


//--------------------- .note.nv.tkinfo           --------------------------
	.section	.note.nv.tkinfo,"",@"SHT_NOTE"
	.sectionflags	@"SHF_NOTE_NV_TKINFO"
	.tkinfo
        /*0018*/ 	.word	0x00000002
        /*0030*/ 	.string	""
        /*0030*/ 	.string	"ptxas"
        /*0030*/ 	.string	"Cuda compilation tools, release 13.0, V13.0.88"
        /*0030*/ 	.string	"Build cuda_13.0.r13.0/compiler.36424714_0"
        /*0030*/ 	.string	"-arch sm_100 -m 64 "



//--------------------- .note.nv.cuinfo           --------------------------
	.section	.note.nv.cuinfo,"",@"SHT_NOTE"
	.sectionflags	@"SHF_NOTE_NV_CUINFO"
        /*0018*/ 	.short	0x0002
        /*001a*/ 	.short	0x0064
        /*001c*/ 	.short	0x0082
	.zero		2


//--------------------- .nv.info                  --------------------------
	.section	.nv.info,"",@"SHT_CUDA_INFO"
	.align	4


	//----- nvinfo : EIATTR_REGCOUNT
	.align		4
        /*0000*/ 	.byte	0x04, 0x2f
        /*0002*/ 	.short	(.L_2 - .L_1)
	.align		4
.L_1:
        /*0004*/ 	.word	index@(apply_dag_force)
        /*0008*/ 	.word	0x00000020


	//----- nvinfo : EIATTR_FRAME_SIZE
	.align		4
.L_2:
        /*000c*/ 	.byte	0x04, 0x11
        /*000e*/ 	.short	(.L_4 - .L_3)
	.align		4
.L_3:
        /*0010*/ 	.word	index@($__internal_8_$__cuda_sm3x_div_rn_noftz_f32_slowpath)
        /*0014*/ 	.word	0x00000000


	//----- nvinfo : EIATTR_FRAME_SIZE
	.align		4
.L_4:
        /*0018*/ 	.byte	0x04, 0x11
        /*001a*/ 	.short	(.L_6 - .L_5)
	.align		4
.L_5:
        /*001c*/ 	.word	index@($__internal_7_$__cuda_sm20_sqrt_rn_f32_slowpath)
        /*0020*/ 	.word	0x00000000


	//----- nvinfo : EIATTR_FRAME_SIZE
	.align		4
.L_6:
        /*0024*/ 	.byte	0x04, 0x11
        /*0026*/ 	.short	(.L_8 - .L_7)
	.align		4
.L_7:
        /*0028*/ 	.word	index@(apply_dag_force)
        /*002c*/ 	.word	0x00000000


	//----- nvinfo : EIATTR_REGCOUNT
	.align		4
.L_8:
        /*0030*/ 	.byte	0x04, 0x2f
        /*0032*/ 	.short	(.L_10 - .L_9)
	.align		4
.L_9:
        /*0034*/ 	.word	index@(apply_type_cluster_force)
        /*0038*/ 	.word	0x00000027


	//----- nvinfo : EIATTR_FRAME_SIZE
	.align		4
.L_10:
        /*003c*/ 	.byte	0x04, 0x11
        /*003e*/ 	.short	(.L_12 - .L_11)
	.align		4
.L_11:
        /*0040*/ 	.word	index@($__internal_6_$__cuda_sm3x_div_rn_noftz_f32_slowpath)
        /*0044*/ 	.word	0x00000000


	//----- nvinfo : EIATTR_FRAME_SIZE
	.align		4
.L_12:
        /*0048*/ 	.byte	0x04, 0x11
        /*004a*/ 	.short	(.L_14 - .L_13)
	.align		4
.L_13:
        /*004c*/ 	.word	index@($__internal_5_$__cuda_sm20_sqrt_rn_f32_slowpath)
        /*0050*/ 	.word	0x00000000


	//----- nvinfo : EIATTR_FRAME_SIZE
	.align		4
.L_14:
        /*0054*/ 	.byte	0x04, 0x11
        /*0056*/ 	.short	(.L_16 - .L_15)
	.align		4
.L_15:
        /*0058*/ 	.word	index@(apply_type_cluster_force)
        /*005c*/ 	.word	0x00000000


	//----- nvinfo : EIATTR_REGCOUNT
	.align		4
.L_16:
        /*0060*/ 	.byte	0x04, 0x2f
        /*0062*/ 	.short	(.L_18 - .L_17)
	.align		4
.L_17:
        /*0064*/ 	.word	index@(apply_collision_force)
        /*0068*/ 	.word	0x00000020


	//----- nvinfo : EIATTR_FRAME_SIZE
	.align		4
.L_18:
        /*006c*/ 	.byte	0x04, 0x11
        /*006e*/ 	.short	(.L_20 - .L_19)
	.align		4
.L_19:
        /*0070*/ 	.word	index@($__internal_4_$__cuda_sm3x_div_rn_noftz_f32_slowpath)
        /*0074*/ 	.word	0x00000000


	//----- nvinfo : EIATTR_FRAME_SIZE
	.align		4
.L_20:
        /*0078*/ 	.byte	0x04, 0x11
        /*007a*/ 	.short	(.L_22 - .L_21)
	.align		4
.L_21:
        /*007c*/ 	.word	index@($__internal_3_$__cuda_sm20_sqrt_rn_f32_slowpath)
        /*0080*/ 	.word	0x00000000


	//----- nvinfo : EIATTR_FRAME_SIZE
	.align		4
.L_22:
        /*0084*/ 	.byte	0x04, 0x11
        /*0086*/ 	.short	(.L_24 - .L_23)
	.align		4
.L_23:
        /*0088*/ 	.word	index@(apply_collision_force)
        /*008c*/ 	.word	0x00000000


	//----- nvinfo : EIATTR_REGCOUNT
	.align		4
.L_24:
        /*0090*/ 	.byte	0x04, 0x2f
        /*0092*/ 	.short	(.L_26 - .L_25)
	.align		4
.L_25:
        /*0094*/ 	.word	index@(apply_attribute_spring_force)
        /*0098*/ 	.word	0x00000017


	//----- nvinfo : EIATTR_FRAME_SIZE
	.align		4
.L_26:
        /*009c*/ 	.byte	0x04, 0x11
        /*009e*/ 	.short	(.L_28 - .L_27)
	.align		4
.L_27:
        /*00a0*/ 	.word	index@($__internal_2_$__cuda_sm3x_div_rn_noftz_f32_slowpath)
        /*00a4*/ 	.word	0x00000000


	//----- nvinfo : EIATTR_FRAME_SIZE
	.align		4
.L_28:
        /*00a8*/ 	.byte	0x04, 0x11
        /*00aa*/ 	.short	(.L_30 - .L_29)
	.align		4
.L_29:
        /*00ac*/ 	.word	index@($__internal_1_$__cuda_sm20_sqrt_rn_f32_slowpath)
        /*00b0*/ 	.word	0x00000000


	//----- nvinfo : EIATTR_FRAME_SIZE
	.align		4
.L_30:
        /*00b4*/ 	.byte	0x04, 0x11
        /*00b6*/ 	.short	(.L_32 - .L_31)
	.align		4
.L_31:
        /*00b8*/ 	.word	index@(apply_attribute_spring_force)
        /*00bc*/ 	.word	0x00000000


	//----- nvinfo : EIATTR_REGCOUNT
	.align		4
.L_32:
        /*00c0*/ 	.byte	0x04, 0x2f
        /*00c2*/ 	.short	(.L_34 - .L_33)
	.align		4
.L_33:
        /*00c4*/ 	.word	index@(calculate_hierarchy_levels)
        /*00c8*/ 	.word	0x0000000e


	//----- nvinfo : EIATTR_FRAME_SIZE
	.align		4
.L_34:
        /*00cc*/ 	.byte	0x04, 0x11
        /*00ce*/ 	.short	(.L_36 - .L_35)
	.align		4
.L_35:
        /*00d0*/ 	.word	index@(calculate_hierarchy_levels)
        /*00d4*/ 	.word	0x00000000


	//----- nvinfo : EIATTR_REGCOUNT
	.align		4
.L_36:
        /*00d8*/ 	.byte	0x04, 0x2f
        /*00da*/ 	.short	(.L_38 - .L_37)
	.align		4
.L_37:
        /*00dc*/ 	.word	index@(calculate_type_centroids)
        /*00e0*/ 	.word	0x00000014


	//----- nvinfo : EIATTR_FRAME_SIZE
	.align		4
.L_38:
        /*00e4*/ 	.byte	0x04, 0x11
        /*00e6*/ 	.short	(.L_40 - .L_39)
	.align		4
.L_39:
        /*00e8*/ 	.word	index@(calculate_type_centroids)
        /*00ec*/ 	.word	0x00000000


	//----- nvinfo : EIATTR_REGCOUNT
	.align		4
.L_40:
        /*00f0*/ 	.byte	0x04, 0x2f
        /*00f2*/ 	.short	(.L_42 - .L_41)
	.align		4
.L_41:
        /*00f4*/ 	.word	index@(finalize_type_centroids)
        /*00f8*/ 	.word	0x00000011


	//----- nvinfo : EIATTR_FRAME_SIZE
	.align		4
.L_42:
        /*00fc*/ 	.byte	0x04, 0x11
        /*00fe*/ 	.short	(.L_44 - .L_43)
	.align		4
.L_43:
        /*0100*/ 	.word	index@($__internal_0_$__cuda_sm3x_div_rn_noftz_f32_slowpath)
        /*0104*/ 	.word	0x00000000


	//----- nvinfo : EIATTR_FRAME_SIZE
	.align		4
.L_44:
        /*0108*/ 	.byte	0x04, 0x11
        /*010a*/ 	.short	(.L_46 - .L_45)
	.align		4
.L_45:
        /*010c*/ 	.word	index@(finalize_type_centroids)
        /*0110*/ 	.word	0x00000000


	//----- nvinfo : EIATTR_MIN_STACK_SIZE
	.align		4
.L_46:
        /*0114*/ 	.byte	0x04, 0x12
        /*0116*/ 	.short	(.L_48 - .L_47)
	.align		4
.L_47:
        /*0118*/ 	.word	index@(finalize_type_centroids)
        /*011c*/ 	.word	0x00000000


	//----- nvinfo : EIATTR_MIN_STACK_SIZE
	.align		4
.L_48:
        /*0120*/ 	.byte	0x04, 0x12
        /*0122*/ 	.short	(.L_50 - .L_49)
	.align		4
.L_49:
        /*0124*/ 	.word	index@(calculate_type_centroids)
        /*0128*/ 	.word	0x00000000


	//----- nvinfo : EIATTR_MIN_STACK_SIZE
	.align		4
.L_50:
        /*012c*/ 	.byte	0x04, 0x12
        /*012e*/ 	.short	(.L_52 - .L_51)
	.align		4
.L_51:
        /*0130*/ 	.word	index@(calculate_hierarchy_levels)
        /*0134*/ 	.word	0x00000000


	//----- nvinfo : EIATTR_MIN_STACK_SIZE
	.align		4
.L_52:
        /*0138*/ 	.byte	0x04, 0x12
        /*013a*/ 	.short	(.L_54 - .L_53)
	.align		4
.L_53:
        /*013c*/ 	.word	index@(apply_attribute_spring_force)
        /*0140*/ 	.word	0x00000000


	//----- nvinfo : EIATTR_MIN_STACK_SIZE
	.align		4
.L_54:
        /*0144*/ 	.byte	0x04, 0x12
        /*0146*/ 	.short	(.L_56 - .L_55)
	.align		4
.L_55:
        /*0148*/ 	.word	index@(apply_collision_force)
        /*014c*/ 	.word	0x00000000


	//----- nvinfo : EIATTR_MIN_STACK_SIZE
	.align		4
.L_56:
        /*0150*/ 	.byte	0x04, 0x12
        /*0152*/ 	.short	(.L_58 - .L_57)
	.align		4
.L_57:
        /*0154*/ 	.word	index@(apply_type_cluster_force)
        /*0158*/ 	.word	0x00000000


	//----- nvinfo : EIATTR_MIN_STACK_SIZE
	.align		4
.L_58:
        /*015c*/ 	.byte	0x04, 0x12
        /*015e*/ 	.short	(.L_60 - .L_59)
	.align		4
.L_59:
        /*0160*/ 	.word	index@(apply_dag_force)
        /*0164*/ 	.word	0x00000000
.L_60:


//--------------------- .nv.compat                --------------------------
	.section	.nv.compat,"",@"SHT_CUDA_COMPAT_INFO"
	.align	4
        /*0000*/ 	.byte	0x02, 0x09, 0x00, 0x00, 0x02, 0x02, 0x01, 0x00, 0x02, 0x05, 0x05, 0x00, 0x03, 0x07, 0x01, 0x01
        /*0010*/ 	.byte	0x02, 0x03, 0x00, 0x00, 0x02, 0x06, 0x01, 0x00, 0x04, 0x0b, 0x08, 0x00, 0x01, 0x00, 0x00, 0x00
        /*0020*/ 	.byte	0x00, 0x00, 0x00, 0x00


//--------------------- .nv.info.finalize_type_centroids --------------------------
	.section	.nv.info.finalize_type_centroids,"",@"SHT_CUDA_INFO"
	.sectionflags	@""
	.align	4


	//----- nvinfo : EIATTR_CUDA_API_VERSION
	.align		4
        /*0000*/ 	.byte	0x04, 0x37
        /*0002*/ 	.short	(.L_62 - .L_61)
.L_61:
        /*0004*/ 	.word	0x00000082


	//----- nvinfo : EIATTR_KPARAM_INFO
	.align		4
.L_62:
        /*0008*/ 	.byte	0x04, 0x17
        /*000a*/ 	.short	(.L_64 - .L_63)
.L_63:
        /*000c*/ 	.word	0x00000000
        /*0010*/ 	.short	0x0002
        /*0012*/ 	.short	0x0010
        /*0014*/ 	.byte	0x00, 0xf0, 0x11, 0x00


	//----- nvinfo : EIATTR_KPARAM_INFO
	.align		4
.L_64:
        /*0018*/ 	.byte	0x04, 0x17
        /*001a*/ 	.short	(.L_66 - .L_65)
.L_65:
        /*001c*/ 	.word	0x00000000
        /*0020*/ 	.short	0x0001
        /*0022*/ 	.short	0x0008
        /*0024*/ 	.byte	0x00, 0xf5, 0x21, 0x00


	//----- nvinfo : EIATTR_KPARAM_INFO
	.align		4
.L_66:
        /*0028*/ 	.byte	0x04, 0x17
        /*002a*/ 	.short	(.L_68 - .L_67)
.L_67:
        /*002c*/ 	.word	0x00000000
        /*0030*/ 	.short	0x0000
        /*0032*/ 	.short	0x0000
        /*0034*/ 	.byte	0x00, 0xf5, 0x21, 0x00


	//----- nvinfo : EIATTR_SPARSE_MMA_MASK
	.align		4
.L_68:
        /*0038*/ 	.byte	0x03, 0x50
        /*003a*/ 	.short	0x0000


	//----- nvinfo : EIATTR_MAXREG_COUNT
	.align		4
        /*003c*/ 	.byte	0x03, 0x1b
        /*003e*/ 	.short	0x00ff


	//----- nvinfo : EIATTR_MERCURY_ISA_VERSION
	.align		4
        /*0040*/ 	.byte	0x03, 0x5f
        /*0042*/ 	.short	0x0101


	//----- nvinfo : EIATTR_VRC_CTA_INIT_COUNT
	.align		4
        /*0044*/ 	.byte	0x02, 0x4a
	.zero		1
	.zero		1


	//----- nvinfo : EIATTR_EXIT_INSTR_OFFSETS
	.align		4
        /*0048*/ 	.byte	0x04, 0x1c
        /*004a*/ 	.short	(.L_70 - .L_69)


	//   ....[0]....
.L_69:
        /*004c*/ 	.word	0x00000070


	//   ....[1]....
        /*0050*/ 	.word	0x000000d0


	//   ....[2]....
        /*0054*/ 	.word	0x00000400


	//----- nvinfo : EIATTR_CRS_STACK_SIZE
	.align		4
.L_70:
        /*0058*/ 	.byte	0x04, 0x1e
        /*005a*/ 	.short	(.L_72 - .L_71)
.L_71:
        /*005c*/ 	.word	0x00000000


	//----- nvinfo : EIATTR_CBANK_PARAM_SIZE
	.align		4
.L_72:
        /*0060*/ 	.byte	0x03, 0x19
        /*0062*/ 	.short	0x0014


	//----- nvinfo : EIATTR_PARAM_CBANK
	.align		4
        /*0064*/ 	.byte	0x04, 0x0a
        /*0066*/ 	.short	(.L_74 - .L_73)
	.align		4
.L_73:
        /*0068*/ 	.word	index@(.nv.constant0.finalize_type_centroids)
        /*006c*/ 	.short	0x0380
        /*006e*/ 	.short	0x0014


	//----- nvinfo : EIATTR_SW_WAR
	.align		4
.L_74:
        /*0070*/ 	.byte	0x04, 0x36
        /*0072*/ 	.short	(.L_76 - .L_75)
.L_75:
        /*0074*/ 	.word	0x00000008
.L_76:


//--------------------- .nv.info.calculate_type_centroids --------------------------
	.section	.nv.info.calculate_type_centroids,"",@"SHT_CUDA_INFO"
	.sectionflags	@""
	.align	4


	//----- nvinfo : EIATTR_CUDA_API_VERSION
	.align		4
        /*0000*/ 	.byte	0x04, 0x37
        /*0002*/ 	.short	(.L_78 - .L_77)
.L_77:
        /*0004*/ 	.word	0x00000082


	//----- nvinfo : EIATTR_KPARAM_INFO
	.align		4
.L_78:
        /*0008*/ 	.byte	0x04, 0x17
        /*000a*/ 	.short	(.L_80 - .L_79)
.L_79:
        /*000c*/ 	.word	0x00000000
        /*0010*/ 	.short	0x0005
        /*0012*/ 	.short	0x0024
        /*0014*/ 	.byte	0x00, 0xf0, 0x11, 0x00


	//----- nvinfo : EIATTR_KPARAM_INFO
	.align		4
.L_80:
        /*0018*/ 	.byte	0x04, 0x17
        /*001a*/ 	.short	(.L_82 - .L_81)
.L_81:
        /*001c*/ 	.word	0x00000000
        /*0020*/ 	.short	0x0004
        /*0022*/ 	.short	0x0020
        /*0024*/ 	.byte	0x00, 0xf0, 0x11, 0x00


	//----- nvinfo : EIATTR_KPARAM_INFO
	.align		4
.L_82:
        /*0028*/ 	.byte	0x04, 0x17
        /*002a*/ 	.short	(.L_84 - .L_83)
.L_83:
        /*002c*/ 	.word	0x00000000
        /*0030*/ 	.short	0x0003
        /*0032*/ 	.short	0x0018
        /*0034*/ 	.byte	0x00, 0xf5, 0x21, 0x00


	//----- nvinfo : EIATTR_KPARAM_INFO
	.align		4
.L_84:
        /*0038*/ 	.byte	0x04, 0x17
        /*003a*/ 	.short	(.L_86 - .L_85)
.L_85:
        /*003c*/ 	.word	0x00000000
        /*0040*/ 	.short	0x0002
        /*0042*/ 	.short	0x0010
        /*0044*/ 	.byte	0x00, 0xf5, 0x21, 0x00


	//----- nvinfo : EIATTR_KPARAM_INFO
	.align		4
.L_86:
        /*0048*/ 	.byte	0x04, 0x17
        /*004a*/ 	.short	(.L_88 - .L_87)
.L_87:
        /*004c*/ 	.word	0x00000000
        /*0050*/ 	.short	0x0001
        /*0052*/ 	.short	0x0008
        /*0054*/ 	.byte	0x00, 0xf5, 0x21, 0x00


	//----- nvinfo : EIATTR_KPARAM_INFO
	.align		4
.L_88:
        /*0058*/ 	.byte	0x04, 0x17
        /*005a*/ 	.short	(.L_90 - .L_89)
.L_89:
        /*005c*/ 	.word	0x00000000
        /*0060*/ 	.short	0x0000
        /*0062*/ 	.short	0x0000
        /*0064*/ 	.byte	0x00, 0xf5, 0x21, 0x00


	//----- nvinfo : EIATTR_SPARSE_MMA_MASK
	.align		4
.L_90:
        /*0068*/ 	.byte	0x03, 0x50
        /*006a*/ 	.short	0x0000


	//----- nvinfo : EIATTR_MAXREG_COUNT
	.align		4
        /*006c*/ 	.byte	0x03, 0x1b
        /*006e*/ 	.short	0x00ff


	//----- nvinfo : EIATTR_MERCURY_ISA_VERSION
	.align		4
        /*0070*/ 	.byte	0x03, 0x5f
        /*0072*/ 	.short	0x0101


	//----- nvinfo : EIATTR_VRC_CTA_INIT_COUNT
	.align		4
        /*0074*/ 	.byte	0x02, 0x4a
	.zero		1
	.zero		1


	//----- nvinfo : EIATTR_EXIT_INSTR_OFFSETS
	.align		4
        /*0078*/ 	.byte	0x04, 0x1c
        /*007a*/ 	.short	(.L_92 - .L_91)


	//   ....[0]....
.L_91:
        /*007c*/ 	.word	0x00000070


	//   ....[1]....
        /*0080*/ 	.word	0x000000f0


	//   ....[2]....
        /*0084*/ 	.word	0x000001e0


	//----- nvinfo : EIATTR_CBANK_PARAM_SIZE
	.align		4
.L_92:
        /*0088*/ 	.byte	0x03, 0x19
        /*008a*/ 	.short	0x0028


	//----- nvinfo : EIATTR_PARAM_CBANK
	.align		4
        /*008c*/ 	.byte	0x04, 0x0a
        /*008e*/ 	.short	(.L_94 - .L_93)
	.align		4
.L_93:
        /*0090*/ 	.word	index@(.nv.constant0.calculate_type_centroids)
        /*0094*/ 	.short	0x0380
        /*0096*/ 	.short	0x0028


	//----- nvinfo : EIATTR_SW_WAR
	.align		4
.L_94:
        /*0098*/ 	.byte	0x04, 0x36
        /*009a*/ 	.short	(.L_96 - .L_95)
.L_95:
        /*009c*/ 	.word	0x00000008
.L_96:


//--------------------- .nv.info.calculate_hierarchy_levels --------------------------
	.section	.nv.info.calculate_hierarchy_levels,"",@"SHT_CUDA_INFO"
	.sectionflags	@""
	.align	4


	//----- nvinfo : EIATTR_CUDA_API_VERSION
	.align		4
        /*0000*/ 	.byte	0x04, 0x37
        /*0002*/ 	.short	(.L_98 - .L_97)
.L_97:
        /*0004*/ 	.word	0x00000082


	//----- nvinfo : EIATTR_KPARAM_INFO
	.align		4
.L_98:
        /*0008*/ 	.byte	0x04, 0x17
        /*000a*/ 	.short	(.L_100 - .L_99)
.L_99:
        /*000c*/ 	.word	0x00000000
        /*0010*/ 	.short	0x0006
        /*0012*/ 	.short	0x002c
        /*0014*/ 	.byte	0x00, 0xf0, 0x11, 0x00


	//----- nvinfo : EIATTR_KPARAM_INFO
	.align		4
.L_100:
        /*0018*/ 	.byte	0x04, 0x17
        /*001a*/ 	.short	(.L_102 - .L_101)
.L_101:
        /*001c*/ 	.word	0x00000000
        /*0020*/ 	.short	0x0005
        /*0022*/ 	.short	0x0028
        /*0024*/ 	.byte	0x00, 0xf0, 0x11, 0x00


	//----- nvinfo : EIATTR_KPARAM_INFO
	.align		4
.L_102:
        /*0028*/ 	.byte	0x04, 0x17
        /*002a*/ 	.short	(.L_104 - .L_103)
.L_103:
        /*002c*/ 	.word	0x00000000
        /*0030*/ 	.short	0x0004
        /*0032*/ 	.short	0x0020
        /*0034*/ 	.byte	0x00, 0xf5, 0x21, 0x00


	//----- nvinfo : EIATTR_KPARAM_INFO
	.align		4
.L_104:
        /*0038*/ 	.byte	0x04, 0x17
        /*003a*/ 	.short	(.L_106 - .L_105)
.L_105:
        /*003c*/ 	.word	0x00000000
        /*0040*/ 	.short	0x0003
        /*0042*/ 	.short	0x0018
        /*0044*/ 	.byte	0x00, 0xf5, 0x21, 0x00


	//----- nvinfo : EIATTR_KPARAM_INFO
	.align		4
.L_106:
        /*0048*/ 	.byte	0x04, 0x17
        /*004a*/ 	.short	(.L_108 - .L_107)
.L_107:
        /*004c*/ 	.word	0x00000000
        /*0050*/ 	.short	0x0002
        /*0052*/ 	.short	0x0010
        /*0054*/ 	.byte	0x00, 0xf5, 0x21, 0x00


	//----- nvinfo : EIATTR_KPARAM_INFO
	.align		4
.L_108:
        /*0058*/ 	.byte	0x04, 0x17
        /*005a*/ 	.short	(.L_110 - .L_109)
.L_109:
        /*005c*/ 	.word	0x00000000
        /*0060*/ 	.short	0x0001
        /*0062*/ 	.short	0x0008
        /*0064*/ 	.byte	0x00, 0xf5, 0x21, 0x00


	//----- nvinfo : EIATTR_KPARAM_INFO
	.align		4
.L_110:
        /*0068*/ 	.byte	0x04, 0x17
        /*006a*/ 	.short	(.L_112 - .L_111)
.L_111:
        /*006c*/ 	.word	0x00000000
        /*0070*/ 	.short	0x0000
        /*0072*/ 	.short	0x0000
        /*0074*/ 	.byte	0x00, 0xf5, 0x21, 0x00


	//----- nvinfo : EIATTR_SPARSE_MMA_MASK
	.align		4
.L_112:
        /*0078*/ 	.byte	0x03, 0x50
        /*007a*/ 	.short	0x0000


	//----- nvinfo : EIATTR_MAXREG_COUNT
	.align		4
        /*007c*/ 	.byte	0x03, 0x1b
        /*007e*/ 	.short	0x00ff


	//----- nvinfo : EIATTR_MERCURY_ISA_VERSION
	.align		4
        /*0080*/ 	.byte	0x03, 0x5f
        /*0082*/ 	.short	0x0101


	//----- nvinfo : EIATTR_VRC_CTA_INIT_COUNT
	.align		4
        /*0084*/ 	.byte	0x02, 0x4a
	.zero		1
	.zero		1


	//----- nvinfo : EIATTR_EXIT_INSTR_OFFSETS
	.align		4
        /*0088*/ 	.byte	0x04, 0x1c
        /*008a*/ 	.short	(.L_114 - .L_113)


	//   ....[0]....
.L_113:
        /*008c*/ 	.word	0x00000070


	//   ....[1]....
        /*0090*/ 	.word	0x000000d0


	//   ....[2]....
        /*0094*/ 	.word	0x00000170


	//   ....[3]....
        /*0098*/ 	.word	0x000001d0


	//   ....[4]....
        /*009c*/ 	.word	0x00000210


	//----- nvinfo : EIATTR_CBANK_PARAM_SIZE
	.align		4
.L_114:
        /*00a0*/ 	.byte	0x03, 0x19
        /*00a2*/ 	.short	0x0030


	//----- nvinfo : EIATTR_PARAM_CBANK
	.align		4
        /*00a4*/ 	.byte	0x04, 0x0a
        /*00a6*/ 	.short	(.L_116 - .L_115)
	.align		4
.L_115:
        /*00a8*/ 	.word	index@(.nv.constant0.calculate_hierarchy_levels)
        /*00ac*/ 	.short	0x0380
        /*00ae*/ 	.short	0x0030


	//----- nvinfo : EIATTR_SW_WAR
	.align		4
.L_116:
        /*00b0*/ 	.byte	0x04, 0x36
        /*00b2*/ 	.short	(.L_118 - .L_117)
.L_117:
        /*00b4*/ 	.word	0x00000008
.L_118:


//--------------------- .nv.info.apply_attribute_spring_force --------------------------
	.section	.nv.info.apply_attribute_spring_force,"",@"SHT_CUDA_INFO"
	.sectionflags	@""
	.align	4


	//----- nvinfo : EIATTR_CUDA_API_VERSION
	.align		4
        /*0000*/ 	.byte	0x04, 0x37
        /*0002*/ 	.short	(.L_120 - .L_119)
.L_119:
        /*0004*/ 	.word	0x00000082


	//----- nvinfo : EIATTR_KPARAM_INFO
	.align		4
.L_120:
        /*0008*/ 	.byte	0x04, 0x17
        /*000a*/ 	.short	(.L_122 - .L_121)
.L_121:
        /*000c*/ 	.word	0x00000000
        /*0010*/ 	.short	0x0006
        /*0012*/ 	.short	0x0030
        /*0014*/ 	.byte	0x00, 0xf0, 0x11, 0x00


	//----- nvinfo : EIATTR_KPARAM_INFO
	.align		4
.L_122:
        /*0018*/ 	.byte	0x04, 0x17
        /*001a*/ 	.short	(.L_124 - .L_123)
.L_123:
        /*001c*/ 	.word	0x00000000
        /*0020*/ 	.short	0x0005
        /*0022*/ 	.short	0x0028
        /*0024*/ 	.byte	0x00, 0xf5, 0x21, 0x00


	//----- nvinfo : EIATTR_KPARAM_INFO
	.align		4
.L_124:
        /*0028*/ 	.byte	0x04, 0x17
        /*002a*/ 	.short	(.L_126 - .L_125)
.L_125:
        /*002c*/ 	.word	0x00000000
        /*0030*/ 	.short	0x0004
        /*0032*/ 	.short	0x0020
        /*0034*/ 	.byte	0x00, 0xf5, 0x21, 0x00


	//----- nvinfo : EIATTR_KPARAM_INFO
	.align		4
.L_126:
        /*0038*/ 	.byte	0x04, 0x17
        /*003a*/ 	.short	(.L_128 - .L_127)
.L_127:
        /*003c*/ 	.word	0x00000000
        /*0040*/ 	.short	0x0003
        /*0042*/ 	.short	0x0018
        /*0044*/ 	.byte	0x00, 0xf5, 0x21, 0x00


	//----- nvinfo : EIATTR_KPARAM_INFO
	.align		4
.L_128:
        /*0048*/ 	.byte	0x04, 0x17
        /*004a*/ 	.short	(.L_130 - .L_129)
.L_129:
        /*004c*/ 	.word	0x00000000
        /*0050*/ 	.short	0x0002
        /*0052*/ 	.short	0x0010
        /*0054*/ 	.byte	0x00, 0xf5, 0x21, 0x00


	//----- nvinfo : EIATTR_KPARAM_INFO
	.align		4
.L_130:
        /*0058*/ 	.byte	0x04, 0x17
        /*005a*/ 	.short	(.L_132 - .L_131)
.L_131:
        /*005c*/ 	.word	0x00000000
        /*0060*/ 	.short	0x0001
        /*0062*/ 	.short	0x0008
        /*0064*/ 	.byte	0x00, 0xf5, 0x21, 0x00


	//----- nvinfo : EIATTR_KPARAM_INFO
	.align		4
.L_132:
        /*0068*/ 	.byte	0x04, 0x17
        /*006a*/ 	.short	(.L_134 - .L_133)
.L_133:
        /*006c*/ 	.word	0x00000000
        /*0070*/ 	.short	0x0000
        /*0072*/ 	.short	0x0000
        /*0074*/ 	.byte	0x00, 0xf5, 0x21, 0x00


	//----- nvinfo : EIATTR_SPARSE_MMA_MASK
	.align		4
.L_134:
        /*0078*/ 	.byte	0x03, 0x50
        /*007a*/ 	.short	0x0000


	//----- nvinfo : EIATTR_MAXREG_COUNT
	.align		4
        /*007c*/ 	.byte	0x03, 0x1b
        /*007e*/ 	.short	0x00ff


	//----- nvinfo : EIATTR_MERCURY_ISA_VERSION
	.align		4
        /*0080*/ 	.byte	0x03, 0x5f
        /*0082*/ 	.short	0x0101


	//----- nvinfo : EIATTR_VRC_CTA_INIT_COUNT
	.align		4
        /*0084*/ 	.byte	0x02, 0x4a
	.zero		1
	.zero		1


	//----- nvinfo : EIATTR_EXIT_INSTR_OFFSETS
	.align		4
        /*0088*/ 	.byte	0x04, 0x1c
        /*008a*/ 	.short	(.L_136 - .L_135)


	//   ....[0]....
.L_135:
        /*008c*/ 	.word	0x00000090


	//   ....[1]....
        /*0090*/ 	.word	0x00000310


	//   ....[2]....
        /*0094*/ 	.word	0x000007b0


	//----- nvinfo : EIATTR_CRS_STACK_SIZE
	.align		4
.L_136:
        /*0098*/ 	.byte	0x04, 0x1e
        /*009a*/ 	.short	(.L_138 - .L_137)
.L_137:
        /*009c*/ 	.word	0x00000000


	//----- nvinfo : EIATTR_CBANK_PARAM_SIZE
	.align		4
.L_138:
        /*00a0*/ 	.byte	0x03, 0x19
        /*00a2*/ 	.short	0x0034


	//----- nvinfo : EIATTR_PARAM_CBANK
	.align		4
        /*00a4*/ 	.byte	0x04, 0x0a
        /*00a6*/ 	.short	(.L_140 - .L_139)
	.align		4
.L_139:
        /*00a8*/ 	.word	index@(.nv.constant0.apply_attribute_spring_force)
        /*00ac*/ 	.short	0x0380
        /*00ae*/ 	.short	0x0034


	//----- nvinfo : EIATTR_SW_WAR
	.align		4
.L_140:
        /*00b0*/ 	.byte	0x04, 0x36
        /*00b2*/ 	.short	(.L_142 - .L_141)
.L_141:
        /*00b4*/ 	.word	0x00000008
.L_142:


//--------------------- .nv.info.apply_collision_force --------------------------
	.section	.nv.info.apply_collision_force,"",@"SHT_CUDA_INFO"
	.sectionflags	@""
	.align	4


	//----- nvinfo : EIATTR_CUDA_API_VERSION
	.align		4
        /*0000*/ 	.byte	0x04, 0x37
        /*0002*/ 	.short	(.L_144 - .L_143)
.L_143:
        /*0004*/ 	.word	0x00000082


	//----- nvinfo : EIATTR_KPARAM_INFO
	.align		4
.L_144:
        /*0008*/ 	.byte	0x04, 0x17
        /*000a*/ 	.short	(.L_146 - .L_145)
.L_145:
        /*000c*/ 	.word	0x00000000
        /*0010*/ 	.short	0x0003
        /*0012*/ 	.short	0x0018
        /*0014*/ 	.byte	0x00, 0xf0, 0x11, 0x00


	//----- nvinfo : EIATTR_KPARAM_INFO
	.align		4
.L_146:
        /*0018*/ 	.byte	0x04, 0x17
        /*001a*/ 	.short	(.L_148 - .L_147)
.L_147:
        /*001c*/ 	.word	0x00000000
        /*0020*/ 	.short	0x0002
        /*0022*/ 	.short	0x0010
        /*0024*/ 	.byte	0x00, 0xf5, 0x21, 0x00


	//----- nvinfo : EIATTR_KPARAM_INFO
	.align		4
.L_148:
        /*0028*/ 	.byte	0x04, 0x17
        /*002a*/ 	.short	(.L_150 - .L_149)
.L_149:
        /*002c*/ 	.word	0x00000000
        /*0030*/ 	.short	0x0001
        /*0032*/ 	.short	0x0008
        /*0034*/ 	.byte	0x00, 0xf5, 0x21, 0x00


	//----- nvinfo : EIATTR_KPARAM_INFO
	.align		4
.L_150:
        /*0038*/ 	.byte	0x04, 0x17
        /*003a*/ 	.short	(.L_152 - .L_151)
.L_151:
        /*003c*/ 	.word	0x00000000
        /*0040*/ 	.short	0x0000
        /*0042*/ 	.short	0x0000
        /*0044*/ 	.byte	0x00, 0xf5, 0x21, 0x00


	//----- nvinfo : EIATTR_SPARSE_MMA_MASK
	.align		4
.L_152:
        /*0048*/ 	.byte	0x03, 0x50
        /*004a*/ 	.short	0x0000


	//----- nvinfo : EIATTR_MAXREG_COUNT
	.align		4
        /*004c*/ 	.byte	0x03, 0x1b
        /*004e*/ 	.short	0x00ff


	//----- nvinfo : EIATTR_MERCURY_ISA_VERSION
	.align		4
        /*0050*/ 	.byte	0x03, 0x5f
        /*0052*/ 	.short	0x0101


	//----- nvinfo : EIATTR_VRC_CTA_INIT_COUNT
	.align		4
        /*0054*/ 	.byte	0x02, 0x4a
	.zero		1
	.zero		1


	//----- nvinfo : EIATTR_EXIT_INSTR_OFFSETS
	.align		4
        /*0058*/ 	.byte	0x04, 0x1c
        /*005a*/ 	.short	(.L_154 - .L_153)


	//   ....[0]....
.L_153:
        /*005c*/ 	.word	0x000000a0


	//   ....[1]....
        /*0060*/ 	.word	0x000031a0


	//----- nvinfo : EIATTR_CRS_STACK_SIZE
	.align		4
.L_154:
        /*0064*/ 	.byte	0x04, 0x1e
        /*0066*/ 	.short	(.L_156 - .L_155)
.L_155:
        /*0068*/ 	.word	0x00000000


	//----- nvinfo : EIATTR_CBANK_PARAM_SIZE
	.align		4
.L_156:
        /*006c*/ 	.byte	0x03, 0x19
        /*006e*/ 	.short	0x001c


	//----- nvinfo : EIATTR_PARAM_CBANK
	.align		4
        /*0070*/ 	.byte	0x04, 0x0a
        /*0072*/ 	.short	(.L_158 - .L_157)
	.align		4
.L_157:
        /*0074*/ 	.word	index@(.nv.constant0.apply_collision_force)
        /*0078*/ 	.short	0x0380
        /*007a*/ 	.short	0x001c


	//----- nvinfo : EIATTR_SW_WAR
	.align		4
.L_158:
        /*007c*/ 	.byte	0x04, 0x36
        /*007e*/ 	.short	(.L_160 - .L_159)
.L_159:
        /*0080*/ 	.word	0x00000008
.L_160:


//--------------------- .nv.info.apply_type_cluster_force --------------------------
	.section	.nv.info.apply_type_cluster_force,"",@"SHT_CUDA_INFO"
	.sectionflags	@""
	.align	4


	//----- nvinfo : EIATTR_CUDA_API_VERSION
	.align		4
        /*0000*/ 	.byte	0x04, 0x37
        /*0002*/ 	.short	(.L_162 - .L_161)
.L_161:
        /*0004*/ 	.word	0x00000082


	//----- nvinfo : EIATTR_KPARAM_INFO
	.align		4
.L_162:
        /*0008*/ 	.byte	0x04, 0x17
        /*000a*/ 	.short	(.L_164 - .L_163)
.L_163:
        /*000c*/ 	.word	0x00000000
        /*0010*/ 	.short	0x0005
        /*0012*/ 	.short	0x0024
        /*0014*/ 	.byte	0x00, 0xf0, 0x11, 0x00


	//----- nvinfo : EIATTR_KPARAM_INFO
	.align		4
.L_164:
        /*0018*/ 	.byte	0x04, 0x17
        /*001a*/ 	.short	(.L_166 - .L_165)
.L_165:
        /*001c*/ 	.word	0x00000000
        /*0020*/ 	.short	0x0004
        /*0022*/ 	.short	0x0020
        /*0024*/ 	.byte	0x00, 0xf0, 0x11, 0x00


	//----- nvinfo : EIATTR_KPARAM_INFO
	.align		4
.L_166:
        /*0028*/ 	.byte	0x04, 0x17
        /*002a*/ 	.short	(.L_168 - .L_167)
.L_167:
        /*002c*/ 	.word	0x00000000
        /*0030*/ 	.short	0x0003
        /*0032*/ 	.short	0x0018
        /*0034*/ 	.byte	0x00, 0xf5, 0x21, 0x00


	//----- nvinfo : EIATTR_KPARAM_INFO
	.align		4
.L_168:
        /*0038*/ 	.byte	0x04, 0x17
        /*003a*/ 	.short	(.L_170 - .L_169)
.L_169:
        /*003c*/ 	.word	0x00000000
        /*0040*/ 	.short	0x0002
        /*0042*/ 	.short	0x0010
        /*0044*/ 	.byte	0x00, 0xf5, 0x21, 0x00


	//----- nvinfo : EIATTR_KPARAM_INFO
	.align		4
.L_170:
        /*0048*/ 	.byte	0x04, 0x17
        /*004a*/ 	.short	(.L_172 - .L_171)
.L_171:
        /*004c*/ 	.word	0x00000000
        /*0050*/ 	.short	0x0001
        /*0052*/ 	.short	0x0008
        /*0054*/ 	.byte	0x00, 0xf5, 0x21, 0x00


	//----- nvinfo : EIATTR_KPARAM_INFO
	.align		4
.L_172:
        /*0058*/ 	.byte	0x04, 0x17
        /*005a*/ 	.short	(.L_174 - .L_173)
.L_173:
        /*005c*/ 	.word	0x00000000
        /*0060*/ 	.short	0x0000
        /*0062*/ 	.short	0x0000
        /*0064*/ 	.byte	0x00, 0xf5, 0x21, 0x00


	//----- nvinfo : EIATTR_SPARSE_MMA_MASK
	.align		4
.L_174:
        /*0068*/ 	.byte	0x03, 0x50
        /*006a*/ 	.short	0x0000


	//----- nvinfo : EIATTR_MAXREG_COUNT
	.align		4
        /*006c*/ 	.byte	0x03, 0x1b
        /*006e*/ 	.short	0x00ff


	//----- nvinfo : EIATTR_MERCURY_ISA_VERSION
	.align		4
        /*0070*/ 	.byte	0x03, 0x5f
        /*0072*/ 	.short	0x0101


	//----- nvinfo : EIATTR_VRC_CTA_INIT_COUNT
	.align		4
        /*0074*/ 	.byte	0x02, 0x4a
	.zero		1
	.zero		1


	//----- nvinfo : EIATTR_EXIT_INSTR_OFFSETS
	.align		4
        /*0078*/ 	.byte	0x04, 0x1c
        /*007a*/ 	.short	(.L_176 - .L_175)


	//   ....[0]....
.L_175:
        /*007c*/ 	.word	0x00000090


	//   ....[1]....
        /*0080*/ 	.word	0x00000110


	//   ....[2]....
        /*0084*/ 	.word	0x00001cb0


	//----- nvinfo : EIATTR_CRS_STACK_SIZE
	.align		4
.L_176:
        /*0088*/ 	.byte	0x04, 0x1e
        /*008a*/ 	.short	(.L_178 - .L_177)
.L_177:
        /*008c*/ 	.word	0x00000000


	//----- nvinfo : EIATTR_CBANK_PARAM_SIZE
	.align		4
.L_178:
        /*0090*/ 	.byte	0x03, 0x19
        /*0092*/ 	.short	0x0028


	//----- nvinfo : EIATTR_PARAM_CBANK
	.align		4
        /*0094*/ 	.byte	0x04, 0x0a
        /*0096*/ 	.short	(.L_180 - .L_179)
	.align		4
.L_179:
        /*0098*/ 	.word	index@(.nv.constant0.apply_type_cluster_force)
        /*009c*/ 	.short	0x0380
        /*009e*/ 	.short	0x0028


	//----- nvinfo : EIATTR_SW_WAR
	.align		4
.L_180:
        /*00a0*/ 	.byte	0x04, 0x36
        /*00a2*/ 	.short	(.L_182 - .L_181)
.L_181:
        /*00a4*/ 	.word	0x00000008
.L_182:


//--------------------- .nv.info.apply_dag_force  --------------------------
	.section	.nv.info.apply_dag_force,"",@"SHT_CUDA_INFO"
	.sectionflags	@""
	.align	4


	//----- nvinfo : EIATTR_CUDA_API_VERSION
	.align		4
        /*0000*/ 	.byte	0x04, 0x37
        /*0002*/ 	.short	(.L_184 - .L_183)
.L_183:
        /*0004*/ 	.word	0x00000082


	//----- nvinfo : EIATTR_KPARAM_INFO
	.align		4
.L_184:
        /*0008*/ 	.byte	0x04, 0x17
        /*000a*/ 	.short	(.L_186 - .L_185)
.L_185:
        /*000c*/ 	.word	0x00000000
        /*0010*/ 	.short	0x0004
        /*0012*/ 	.short	0x0020
        /*0014*/ 	.byte	0x00, 0xf0, 0x11, 0x00


	//----- nvinfo : EIATTR_KPARAM_INFO
	.align		4
.L_186:
        /*0018*/ 	.byte	0x04, 0x17
        /*001a*/ 	.short	(.L_188 - .L_187)
.L_187:
        /*001c*/ 	.word	0x00000000
        /*0020*/ 	.short	0x0003
        /*0022*/ 	.short	0x0018
        /*0024*/ 	.byte	0x00, 0xf5, 0x21, 0x00


	//----- nvinfo : EIATTR_KPARAM_INFO
	.align		4
.L_188:
        /*0028*/ 	.byte	0x04, 0x17
        /*002a*/ 	.short	(.L_190 - .L_189)
.L_189:
        /*002c*/ 	.word	0x00000000
        /*0030*/ 	.short	0x0002
        /*0032*/ 	.short	0x0010
        /*0034*/ 	.byte	0x00, 0xf5, 0x21, 0x00


	//----- nvinfo : EIATTR_KPARAM_INFO
	.align		4
.L_190:
        /*0038*/ 	.byte	0x04, 0x17
        /*003a*/ 	.short	(.L_192 - .L_191)
.L_191:
        /*003c*/ 	.word	0x00000000
        /*0040*/ 	.short	0x0001
        /*0042*/ 	.short	0x0008
        /*0044*/ 	.byte	0x00, 0xf5, 0x21, 0x00


	//----- nvinfo : EIATTR_KPARAM_INFO
	.align		4
.L_192:
        /*0048*/ 	.byte	0x04, 0x17
        /*004a*/ 	.short	(.L_194 - .L_193)
.L_193:
        /*004c*/ 	.word	0x00000000
        /*0050*/ 	.short	0x0000
        /*0052*/ 	.short	0x0000
        /*0054*/ 	.byte	0x00, 0xf5, 0x21, 0x00


	//----- nvinfo : EIATTR_SPARSE_MMA_MASK
	.align		4
.L_194:
        /*0058*/ 	.byte	0x03, 0x50
        /*005a*/ 	.short	0x0000


	//----- nvinfo : EIATTR_MAXREG_COUNT
	.align		4
        /*005c*/ 	.byte	0x03, 0x1b
        /*005e*/ 	.short	0x00ff


	//----- nvinfo : EIATTR_MERCURY_ISA_VERSION
	.align		4
        /*0060*/ 	.byte	0x03, 0x5f
        /*0062*/ 	.short	0x0101


	//----- nvinfo : EIATTR_VRC_CTA_INIT_COUNT
	.align		4
        /*0064*/ 	.byte	0x02, 0x4a
	.zero		1
	.zero		1


	//----- nvinfo : EIATTR_EXIT_INSTR_OFFSETS
	.align		4
        /*0068*/ 	.byte	0x04, 0x1c
        /*006a*/ 	.short	(.L_196 - .L_195)


	//   ....[0]....
.L_195:
        /*006c*/ 	.word	0x00000090


	//   ....[1]....
        /*0070*/ 	.word	0x000000f0


	//   ....[2]....
        /*0074*/ 	.word	0x00002b40


	//----- nvinfo : EIATTR_CRS_STACK_SIZE
	.align		4
.L_196:
        /*0078*/ 	.byte	0x04, 0x1e
        /*007a*/ 	.short	(.L_198 - .L_197)
.L_197:
        /*007c*/ 	.word	0x00000000


	//----- nvinfo : EIATTR_CBANK_PARAM_SIZE
	.align		4
.L_198:
        /*0080*/ 	.byte	0x03, 0x19
        /*0082*/ 	.short	0x0024


	//----- nvinfo : EIATTR_PARAM_CBANK
	.align		4
        /*0084*/ 	.byte	0x04, 0x0a
        /*0086*/ 	.short	(.L_200 - .L_199)
	.align		4
.L_199:
        /*0088*/ 	.word	index@(.nv.constant0.apply_dag_force)
        /*008c*/ 	.short	0x0380
        /*008e*/ 	.short	0x0024


	//----- nvinfo : EIATTR_SW_WAR
	.align		4
.L_200:
        /*0090*/ 	.byte	0x04, 0x36
        /*0092*/ 	.short	(.L_202 - .L_201)
.L_201:
        /*0094*/ 	.word	0x00000008
.L_202:


//--------------------- .nv.callgraph             --------------------------
	.section	.nv.callgraph,"",@"SHT_CUDA_CALLGRAPH"
	.align	4
	.sectionentsize	8
	.align		4
        /*0000*/ 	.word	0x00000000
	.align		4
        /*0004*/ 	.word	0xffffffff
	.align		4
        /*0008*/ 	.word	0x00000000
	.align		4
        /*000c*/ 	.word	0xfffffffe
	.align		4
        /*0010*/ 	.word	0x00000000
	.align		4
        /*0014*/ 	.word	0xfffffffd
	.align		4
        /*0018*/ 	.word	0x00000000
	.align		4
        /*001c*/ 	.word	0xfffffffc


//--------------------- .nv.constant3             --------------------------
	.section	.nv.constant3,"a",@progbits
	.align	4
.nv.constant3:
	.type		c_semantic_config,@object
	.size		c_semantic_config,(.L_0 - c_semantic_config)
c_semantic_config:
	.zero		72
.L_0:


//--------------------- .text.finalize_type_centroids --------------------------
	.section	.text.finalize_type_centroids,"ax",@progbits
	.align	128
        .global         finalize_type_centroids
        .type           finalize_type_centroids,@function
        .size           finalize_type_centroids,(.L_x_324 - finalize_type_centroids)
        .other          finalize_type_centroids,@"STO_CUDA_ENTRY STV_DEFAULT"
finalize_type_centroids:
.text.finalize_type_centroids:
[----:B------:R-:W-:Y:S01]  /*0000*/  LDC R1, c[0x0][0x37c] ;  /* 0x0000df00ff017b82 */ /* 0x000fe20000000800 */
[----:B------:R-:W0:Y:S07]  /*0010*/  S2R R0, SR_TID.X ;  /* 0x0000000000007919 */ /* 0x000e2e0000002100 */
[----:B------:R-:W0:Y:S01]  /*0020*/  S2UR UR4, SR_CTAID.X ;  /* 0x00000000000479c3 */ /* 0x000e220000002500 */
[----:B------:R-:W1:Y:S07]  /*0030*/  LDCU UR5, c[0x0][0x390] ;  /* 0x00007200ff0577ac */ /* 0x000e6e0008000800 */
[----:B------:R-:W0:Y:S02]  /*0040*/  LDC R7, c[0x0][0x360] ;  /* 0x0000d800ff077b82 */ /* 0x000e240000000800 */
[----:B0-----:R-:W-:-:S05]  /*0050*/  IMAD R7, R7, UR4, R0 ;  /* 0x0000000407077c24 */ /* 0x001fca000f8e0200 */
[----:B-1----:R-:W-:-:S13]  /*0060*/  ISETP.GE.AND P0, PT, R7, UR5, PT ;  /* 0x0000000507007c0c */ /* 0x002fda000bf06270 */
[----:B------:R-:W-:Y:S05]  /*0070*/  @P0 EXIT ;  /* 0x000000000000094d */ /* 0x000fea0003800000 */
[----:B------:R-:W0:Y:S01]  /*0080*/  LDC.64 R2, c[0x0][0x388] ;  /* 0x0000e200ff027b82 */ /* 0x000e220000000a00 */
[----:B------:R-:W1:Y:S01]  /*0090*/  LDCU.64 UR4, c[0x0][0x358] ;  /* 0x00006b00ff0477ac */ /* 0x000e620008000a00 */
[----:B0-----:R-:W-:-:S06]  /*00a0*/  IMAD.WIDE R2, R7, 0x4, R2 ;  /* 0x0000000407027825 */ /* 0x001fcc00078e0202 */
[----:B-1----:R-:W2:Y:S02]  /*00b0*/  LDG.E R3, desc[UR4][R2.64] ;  /* 0x0000000402037981 */ /* 0x002ea4000c1e1900 */
[----:B--2---:R-:W-:-:S13]  /*00c0*/  ISETP.GE.AND P0, PT, R3, 0x1, PT ;  /* 0x000000010300780c */ /* 0x004fda0003f06270 */
[----:B------:R-:W-:Y:S05]  /*00d0*/  @!P0 EXIT ;  /* 0x000000000000894d */ /* 0x000fea0003800000 */
[----:B------:R-:W0:Y:S02]  /*00e0*/  LDC.64 R4, c[0x0][0x380] ;  /* 0x0000e000ff047b82 */ /* 0x000e240000000a00 */
[----:B0-----:R-:W-:-:S05]  /*00f0*/  IMAD.WIDE R4, R7, 0xc, R4 ;  /* 0x0000000c07047825 */ /* 0x001fca00078e0204 */
[----:B------:R-:W2:Y:S01]  /*0100*/  LDG.E R0, desc[UR4][R4.64] ;  /* 0x0000000404007981 */ /* 0x000ea2000c1e1900 */
[----:B------:R-:W-:Y:S01]  /*0110*/  I2FP.F32.U32 R3, R3 ;  /* 0x0000000300037245 */ /* 0x000fe20000201000 */
[----:B------:R-:W-:Y:S03]  /*0120*/  BSSY.RECONVERGENT B0, `(.L_x_0) ;  /* 0x000000c000007945 */ /* 0x000fe60003800200 */
[----:B------:R-:W0:Y:S02]  /*0130*/  MUFU.RCP R2, R3 ;  /* 0x0000000300027308 */ /* 0x000e240000001000 */
[----:B0-----:R-:W-:-:S04]  /*0140*/  FFMA R7, -R3, R2, 1 ;  /* 0x3f80000003077423 */ /* 0x001fc80000000102 */
[----:B------:R-:W-:Y:S02]  /*0150*/  FFMA R7, R2, R7, R2 ;  /* 0x0000000702077223 */ /* 0x000fe40000000002 */
[----:B--2---:R-:W0:Y:S02]  /*0160*/  FCHK P0, R0, R3 ;  /* 0x0000000300007302 */ /* 0x004e240000000000 */
[----:B------:R-:W-:-:S04]  /*0170*/  FFMA R2, R0, R7, RZ ;  /* 0x0000000700027223 */ /* 0x000fc800000000ff */
[----:B------:R-:W-:-:S04]  /*0180*/  FFMA R6, -R3, R2, R0 ;  /* 0x0000000203067223 */ /* 0x000fc80000000100 */
[----:B------:R-:W-:Y:S01]  /*0190*/  FFMA R7, R7, R6, R2 ;  /* 0x0000000607077223 */ /* 0x000fe20000000002 */
[----:B0-----:R-:W-:Y:S06]  /*01a0*/  @!P0 BRA `(.L_x_1) ;  /* 0x00000000000c8947 */ /* 0x001fec0003800000 */
[----:B------:R-:W-:-:S07]  /*01b0*/  MOV R2, 0x1d0 ;  /* 0x000001d000027802 */ /* 0x000fce0000000f00 */
[----:B------:R-:W-:Y:S05]  /*01c0*/  CALL.REL.NOINC `($__internal_0_$__cuda_sm3x_div_rn_noftz_f32_slowpath) ;  /* 0x0000000000907944 */ /* 0x000fea0003c00000 */
[----:B------:R-:W-:-:S07]  /*01d0*/  IMAD.MOV.U32 R7, RZ, RZ, R0 ;  /* 0x000000ffff077224 */ /* 0x000fce00078e0000 */
.L_x_1:
[----:B------:R-:W-:Y:S05]  /*01e0*/  BSYNC.RECONVERGENT B0 ;  /* 0x0000000000007941 */ /* 0x000fea0003800200 */
.L_x_0:
[----:B------:R-:W2:Y:S01]  /*01f0*/  LDG.E R2, desc[UR4][R4.64+0x4] ;  /* 0x0000040404027981 */ /* 0x000ea2000c1e1900 */
[----:B------:R-:W0:Y:S01]  /*0200*/  MUFU.RCP R0, R3 ;  /* 0x0000000300007308 */ /* 0x000e220000001000 */
[----:B------:R-:W-:Y:S02]  /*0210*/  BSSY.RECONVERGENT B0, `(.L_x_2) ;  /* 0x000000d000007945 */ /* 0x000fe40003800200 */
[----:B------:R1:W-:Y:S01]  /*0220*/  STG.E desc[UR4][R4.64], R7 ;  /* 0x0000000704007986 */ /* 0x0003e2000c101904 */
[----:B0-----:R-:W-:-:S04]  /*0230*/  FFMA R9, -R3, R0, 1 ;  /* 0x3f80000003097423 */ /* 0x001fc80000000100 */
[----:B------:R-:W-:Y:S01]  /*0240*/  FFMA R0, R0, R9, R0 ;  /* 0x0000000900007223 */ /* 0x000fe20000000000 */
[----:B--2---:R-:W0:Y:S03]  /*0250*/  FCHK P0, R2, R3 ;  /* 0x0000000302007302 */ /* 0x004e260000000000 */
[----:B------:R-:W-:-:S04]  /*0260*/  FFMA R9, R0, R2, RZ ;  /* 0x0000000200097223 */ /* 0x000fc800000000ff */
[----:B------:R-:W-:-:S04]  /*0270*/  FFMA R6, -R3, R9, R2 ;  /* 0x0000000903067223 */ /* 0x000fc80000000102 */
[----:B------:R-:W-:Y:S01]  /*0280*/  FFMA R9, R0, R6, R9 ;  /* 0x0000000600097223 */ /* 0x000fe20000000009 */
[----:B01----:R-:W-:Y:S06]  /*0290*/  @!P0 BRA `(.L_x_3) ;  /* 0x0000000000108947 */ /* 0x003fec0003800000 */
[----:B------:R-:W-:Y:S01]  /*02a0*/  IMAD.MOV.U32 R0, RZ, RZ, R2 ;  /* 0x000000ffff007224 */ /* 0x000fe200078e0002 */
[----:B------:R-:W-:-:S07]  /*02b0*/  MOV R2, 0x2d0 ;  /* 0x000002d000027802 */ /* 0x000fce0000000f00 */
[----:B------:R-:W-:Y:S05]  /*02c0*/  CALL.REL.NOINC `($__internal_0_$__cuda_sm3x_div_rn_noftz_f32_slowpath) ;  /* 0x0000000000507944 */ /* 0x000fea0003c00000 */
[----:B------:R-:W-:-:S07]  /*02d0*/  IMAD.MOV.U32 R9, RZ, RZ, R0 ;  /* 0x000000ffff097224 */ /* 0x000fce00078e0000 */
.L_x_3:
[----:B------:R-:W-:Y:S05]  /*02e0*/  BSYNC.RECONVERGENT B0 ;  /* 0x0000000000007941 */ /* 0x000fea0003800200 */
.L_x_2:
        /* <DEDUP_REMOVED lines=15> */
.L_x_5:
[----:B------:R-:W-:Y:S05]  /*03e0*/  BSYNC.RECONVERGENT B0 ;  /* 0x0000000000007941 */ /* 0x000fea0003800200 */
.L_x_4:
[----:B------:R-:W-:Y:S01]  /*03f0*/  STG.E desc[UR4][R4.64+0x8], R7 ;  /* 0x0000080704007986 */ /* 0x000fe2000c101904 */
[----:B------:R-:W-:Y:S05]  /*0400*/  EXIT ;  /* 0x000000000000794d */ /* 0x000fea0003800000 */
        .weak           $__internal_0_$__cuda_sm3x_div_rn_noftz_f32_slowpath
        .type           $__internal_0_$__cuda_sm3x_div_rn_noftz_f32_slowpath,@function
        .size           $__internal_0_$__cuda_sm3x_div_rn_noftz_f32_slowpath,(.L_x_324 - $__internal_0_$__cuda_sm3x_div_rn_noftz_f32_slowpath)
$__internal_0_$__cuda_sm3x_div_rn_noftz_f32_slowpath:
[--C-:B------:R-:W-:Y:S01]  /*0410*/  SHF.R.U32.HI R7, RZ, 0x17, R3.reuse ;  /* 0x00000017ff077819 */ /* 0x100fe20000011603 */
[----:B------:R-:W-:Y:S01]  /*0420*/  BSSY.RECONVERGENT B1, `(.L_x_6) ;  /* 0x0000063000017945 */ /* 0x000fe20003800200 */
[----:B------:R-:W-:Y:S02]  /*0430*/  SHF.R.U32.HI R6, RZ, 0x17, R0 ;  /* 0x00000017ff067819 */ /* 0x000fe40000011600 */
[----:B------:R-:W-:Y:S01]  /*0440*/  LOP3.LUT R12, R7, 0xff, RZ, 0xc0, !PT ;  /* 0x000000ff070c7812 */ /* 0x000fe200078ec0ff */
[----:B------:R-:W-:Y:S01]  /*0450*/  IMAD.MOV.U32 R7, RZ, RZ, R3 ;  /* 0x000000ffff077224 */ /* 0x000fe200078e0003 */
[----:B------:R-:W-:-:S03]  /*0460*/  LOP3.LUT R10, R6, 0xff, RZ, 0xc0, !PT ;  /* 0x000000ff060a7812 */ /* 0x000fc600078ec0ff */
[----:B------:R-:W-:Y:S02]  /*0470*/  VIADD R9, R12, 0xffffffff ;  /* 0xffffffff0c097836 */ /* 0x000fe40000000000 */
[----:B------:R-:W-:-:S03]  /*0480*/  VIADD R8, R10, 0xffffffff ;  /* 0xffffffff0a087836 */ /* 0x000fc60000000000 */
[----:B------:R-:W-:-:S04]  /*0490*/  ISETP.GT.U32.AND P0, PT, R9, 0xfd, PT ;  /* 0x000000fd0900780c */ /* 0x000fc80003f04070 */
[----:B------:R-:W-:-:S13]  /*04a0*/  ISETP.GT.U32.OR P0, PT, R8, 0xfd, P0 ;  /* 0x000000fd0800780c */ /* 0x000fda0000704470 */
[----:B------:R-:W-:Y:S01]  /*04b0*/  @!P0 IMAD.MOV.U32 R6, RZ, RZ, RZ ;  /* 0x000000ffff068224 */ /* 0x000fe200078e00ff */
[----:B------:R-:W-:Y:S06]  /*04c0*/  @!P0 BRA `(.L_x_7) ;  /* 0x00000000005c8947 */ /* 0x000fec0003800000 */
[----:B------:R-:W-:Y:S02]  /*04d0*/  FSETP.GTU.FTZ.AND P0, PT, |R0|, +INF , PT ;  /* 0x7f8000000000780b */ /* 0x000fe40003f1c200 */
[----:B------:R-:W-:-:S04]  /*04e0*/  FSETP.GTU.FTZ.AND P1, PT, |R3|, +INF , PT ;  /* 0x7f8000000300780b */ /* 0x000fc80003f3c200 */
[----:B------:R-:W-:-:S13]  /*04f0*/  PLOP3.LUT P0, PT, P0, P1, PT, 0xf8, 0x8f ;  /* 0x00000000008f781c */ /* 0x000fda0000703f70 */
[----:B------:R-:W-:Y:S05]  /*0500*/  @P0 BRA `(.L_x_8) ;  /* 0x00000004004c0947 */ /* 0x000fea0003800000 */
[----:B------:R-:W-:-:S13]  /*0510*/  LOP3.LUT P0, RZ, R7, 0x7fffffff, R0, 0xc8, !PT ;  /* 0x7fffffff07ff7812 */ /* 0x000fda000780c800 */
[----:B------:R-:W-:Y:S05]  /*0520*/  @!P0 BRA `(.L_x_9) ;  /* 0x00000004003c8947 */ /* 0x000fea0003800000 */
[C---:B------:R-:W-:Y:S02]  /*0530*/  FSETP.NEU.FTZ.AND P2, PT, |R0|.reuse, +INF , PT ;  /* 0x7f8000000000780b */ /* 0x040fe40003f5d200 */
[----:B------:R-:W-:Y:S02]  /*0540*/  FSETP.NEU.FTZ.AND P1, PT, |R3|, +INF , PT ;  /* 0x7f8000000300780b */ /* 0x000fe40003f3d200 */
[----:B------:R-:W-:-:S11]  /*0550*/  FSETP.NEU.FTZ.AND P0, PT, |R0|, +INF , PT ;  /* 0x7f8000000000780b */ /* 0x000fd60003f1d200 */
[----:B------:R-:W-:Y:S05]  /*0560*/  @!P1 BRA !P2, `(.L_x_9) ;  /* 0x00000004002c9947 */ /* 0x000fea0005000000 */
[----:B------:R-:W-:-:S04]  /*0570*/  LOP3.LUT P2, RZ, R0, 0x7fffffff, RZ, 0xc0, !PT ;  /* 0x7fffffff00ff7812 */ /* 0x000fc8000784c0ff */
[----:B------:R-:W-:-:S13]  /*0580*/  PLOP3.LUT P1, PT, P1, P2, PT, 0x2f, 0xf2 ;  /* 0x0000000000f2781c */ /* 0x000fda0000f24577 */
[----:B------:R-:W-:Y:S05]  /*0590*/  @P1 BRA `(.L_x_10) ;  /* 0x0000000400181947 */ /* 0x000fea0003800000 */
[----:B------:R-:W-:-:S04]  /*05a0*/  LOP3.LUT P1, RZ, R7, 0x7fffffff, RZ, 0xc0, !PT ;  /* 0x7fffffff07ff7812 */ /* 0x000fc8000782c0ff */
[----:B------:R-:W-:-:S13]  /*05b0*/  PLOP3.LUT P0, PT, P0, P1, PT, 0x2f, 0xf2 ;  /* 0x0000000000f2781c */ /* 0x000fda0000702577 */
[----:B------:R-:W-:Y:S05]  /*05c0*/  @P0 BRA `(.L_x_11) ;  /* 0x0000000400000947 */ /* 0x000fea0003800000 */
[----:B------:R-:W-:Y:S02]  /*05d0*/  ISETP.GE.AND P0, PT, R8, RZ, PT ;  /* 0x000000ff0800720c */ /* 0x000fe40003f06270 */
[----:B------:R-:W-:-:S11]  /*05e0*/  ISETP.GE.AND P1, PT, R9, RZ, PT ;  /* 0x000000ff0900720c */ /* 0x000fd60003f26270 */
[----:B------:R-:W-:Y:S02]  /*05f0*/  @P0 IMAD.MOV.U32 R6, RZ, RZ, RZ ;  /* 0x000000ffff060224 */ /* 0x000fe400078e00ff */
[----:B------:R-:W-:Y:S01]  /*0600*/  @!P0 FFMA R0, R0, 1.84467440737095516160e+19, RZ ;  /* 0x5f80000000008823 */ /* 0x000fe200000000ff */
[----:B------:R-:W-:Y:S02]  /*0610*/  @!P0 IMAD.MOV.U32 R6, RZ, RZ, -0x40 ;  /* 0xffffffc0ff068424 */ /* 0x000fe400078e00ff */
[----:B------:R-:W-:-:S03]  /*0620*/  @!P1 FFMA R7, R3, 1.84467440737095516160e+19, RZ ;  /* 0x5f80000003079823 */ /* 0x000fc600000000ff */
[----:B------:R-:W-:-:S07]  /*0630*/  @!P1 IADD3 R6, PT, PT, R6, 0x40, RZ ;  /* 0x0000004006069810 */ /* 0x000fce0007ffe0ff */
.L_x_7:
[----:B------:R-:W-:Y:S01]  /*0640*/  LEA R8, R12, 0xc0800000, 0x17 ;  /* 0xc08000000c087811 */ /* 0x000fe200078eb8ff */
[----:B------:R-:W-:Y:S04]  /*0650*/  BSSY.RECONVERGENT B2, `(.L_x_12) ;  /* 0x0000036000027945 */ /* 0x000fe80003800200 */
[----:B------:R-:W-:Y:S02]  /*0660*/  IMAD.IADD R8, R7, 0x1, -R8 ;  /* 0x0000000107087824 */ /* 0x000fe400078e0a08 */
[----:B------:R-:W-:Y:S02]  /*0670*/  VIADD R7, R10, 0xffffff81 ;  /* 0xffffff810a077836 */ /* 0x000fe40000000000 */
[----:B------:R-:W0:Y:S01]  /*0680*/  MUFU.RCP R9, R8 ;  /* 0x0000000800097308 */ /* 0x000e220000001000 */
[----:B------:R-:W-:Y:S01]  /*0690*/  FADD.FTZ R11, -R8, -RZ ;  /* 0x800000ff080b7221 */ /* 0x000fe20000010100 */
[----:B------:R-:W-:-:S03]  /*06a0*/  IMAD R0, R7, -0x800000, R0 ;  /* 0xff80000007007824 */ /* 0x000fc600078e0200 */
[----:B0-----:R-:W-:-:S04]  /*06b0*/  FFMA R10, R9, R11, 1 ;  /* 0x3f800000090a7423 */ /* 0x001fc8000000000b */
[----:B------:R-:W-:-:S04]  /*06c0*/  FFMA R14, R9, R10, R9 ;  /* 0x0000000a090e7223 */ /* 0x000fc80000000009 */
[----:B------:R-:W-:-:S04]  /*06d0*/  FFMA R9, R0, R14, RZ ;  /* 0x0000000e00097223 */ /* 0x000fc800000000ff */
[----:B------:R-:W-:-:S04]  /*06e0*/  FFMA R10, R11, R9, R0 ;  /* 0x000000090b0a7223 */ /* 0x000fc80000000000 */
[----:B------:R-:W-:Y:S01]  /*06f0*/  FFMA R13, R14, R10, R9 ;  /* 0x0000000a0e0d7223 */ /* 0x000fe20000000009 */
[----:B------:R-:W-:-:S03]  /*0700*/  IADD3 R9, PT, PT, R7, 0x7f, -R12 ;  /* 0x0000007f07097810 */ /* 0x000fc60007ffe80c */
[----:B------:R-:W-:Y:S02]  /*0710*/  FFMA R10, R11, R13, R0 ;  /* 0x0000000d0b0a7223 */ /* 0x000fe40000000000 */
[----:B------:R-:W-:Y:S02]  /*0720*/  IMAD.IADD R9, R9, 0x1, R6 ;  /* 0x0000000109097824 */ /* 0x000fe400078e0206 */
[----:B------:R-:W-:-:S05]  /*0730*/  FFMA R0, R14, R10, R13 ;  /* 0x0000000a0e007223 */ /* 0x000fca000000000d */
[----:B------:R-:W-:-:S04]  /*0740*/  SHF.R.U32.HI R7, RZ, 0x17, R0 ;  /* 0x00000017ff077819 */ /* 0x000fc80000011600 */
[----:B------:R-:W-:-:S05]  /*0750*/  LOP3.LUT R7, R7, 0xff, RZ, 0xc0, !PT ;  /* 0x000000ff07077812 */ /* 0x000fca00078ec0ff */
[----:B------:R-:W-:-:S04]  /*0760*/  IMAD.IADD R11, R7, 0x1, R9 ;  /* 0x00000001070b7824 */ /* 0x000fc800078e0209 */
[----:B------:R-:W-:-:S05]  /*0770*/  VIADD R6, R11, 0xffffffff ;  /* 0xffffffff0b067836 */ /* 0x000fca0000000000 */
[----:B------:R-:W-:-:S13]  /*0780*/  ISETP.GE.U32.AND P0, PT, R6, 0xfe, PT ;  /* 0x000000fe0600780c */ /* 0x000fda0003f06070 */
[----:B------:R-:W-:Y:S05]  /*0790*/  @!P0 BRA `(.L_x_13) ;  /* 0x0000000000808947 */ /* 0x000fea0003800000 */
[----:B------:R-:W-:-:S13]  /*07a0*/  ISETP.GT.AND P0, PT, R11, 0xfe, PT ;  /* 0x000000fe0b00780c */ /* 0x000fda0003f04270 */
[----:B------:R-:W-:Y:S05]  /*07b0*/  @P0 BRA `(.L_x_14) ;  /* 0x00000000006c0947 */ /* 0x000fea0003800000 */
[----:B------:R-:W-:-:S13]  /*07c0*/  ISETP.GE.AND P0, PT, R11, 0x1, PT ;  /* 0x000000010b00780c */ /* 0x000fda0003f06270 */
[----:B------:R-:W-:Y:S05]  /*07d0*/  @P0 BRA `(.L_x_15) ;  /* 0x0000000000740947 */ /* 0x000fea0003800000 */
[----:B------:R-:W-:Y:S02]  /*07e0*/  ISETP.GE.AND P0, PT, R11, -0x18, PT ;  /* 0xffffffe80b00780c */ /* 0x000fe40003f06270 */
[----:B------:R-:W-:-:S11]  /*07f0*/  LOP3.LUT R0, R0, 0x80000000, RZ, 0xc0, !PT ;  /* 0x8000000000007812 */ /* 0x000fd600078ec0ff */
[----:B------:R-:W-:Y:S05]  /*0800*/  @!P0 BRA `(.L_x_15) ;  /* 0x0000000000688947 */ /* 0x000fea0003800000 */
[CCC-:B------:R-:W-:Y:S01]  /*0810*/  FFMA.RZ R6, R14.reuse, R10.reuse, R13.reuse ;  /* 0x0000000a0e067223 */ /* 0x1c0fe2000000c00d */
[C---:B------:R-:W-:Y:S02]  /*0820*/  VIADD R9, R11.reuse, 0x20 ;  /* 0x000000200b097836 */ /* 0x040fe40000000000 */
[-CC-:B------:R-:W-:Y:S01]  /*0830*/  FFMA.RM R7, R14, R10.reuse, R13.reuse ;  /* 0x0000000a0e077223 */ /* 0x180fe2000000400d */
[C---:B------:R-:W-:Y:S02]  /*0840*/  ISETP.NE.AND P2, PT, R11.reuse, RZ, PT ;  /* 0x000000ff0b00720c */ /* 0x040fe40003f45270 */
[----:B------:R-:W-:Y:S01]  /*0850*/  LOP3.LUT R8, R6, 0x7fffff, RZ, 0xc0, !PT ;  /* 0x007fffff06087812 */ /* 0x000fe200078ec0ff */
[----:B------:R-:W-:Y:S01]  /*0860*/  FFMA.RP R6, R14, R10, R13 ;  /* 0x0000000a0e067223 */ /* 0x000fe2000000800d */
[----:B------:R-:W-:Y:S02]  /*0870*/  ISETP.NE.AND P1, PT, R11, RZ, PT ;  /* 0x000000ff0b00720c */ /* 0x000fe40003f25270 */
[----:B------:R-:W-:-:S02]  /*0880*/  LOP3.LUT R8, R8, 0x800000, RZ, 0xfc, !PT ;  /* 0x0080000008087812 */ /* 0x000fc400078efcff */
[----:B------:R-:W-:Y:S02]  /*0890*/  IADD3 R10, PT, PT, -R11, RZ, RZ ;  /* 0x000000ff0b0a7210 */ /* 0x000fe40007ffe1ff */
[----:B------:R-:W-:Y:S02]  /*08a0*/  SHF.L.U32 R9, R8, R9, RZ ;  /* 0x0000000908097219 */ /* 0x000fe400000006ff */
[----:B------:R-:W-:Y:S02]  /*08b0*/  FSETP.NEU.FTZ.AND P0, PT, R6, R7, PT ;  /* 0x000000070600720b */ /* 0x000fe40003f1d000 */
[----:B------:R-:W-:Y:S02]  /*08c0*/  SEL R7, R10, RZ, P2 ;  /* 0x000000ff0a077207 */ /* 0x000fe40001000000 */
[----:B------:R-:W-:Y:S02]  /*08d0*/  ISETP.NE.AND P1, PT, R9, RZ, P1 ;  /* 0x000000ff0900720c */ /* 0x000fe40000f25270 */
[----:B------:R-:W-:-:S02]  /*08e0*/  SHF.R.U32.HI R7, RZ, R7, R8 ;  /* 0x00000007ff077219 */ /* 0x000fc40000011608 */
[----:B------:R-:W-:Y:S02]  /*08f0*/  PLOP3.LUT P0, PT, P0, P1, PT, 0xf8, 0x8f ;  /* 0x00000000008f781c */ /* 0x000fe40000703f70 */
[----:B------:R-:W-:Y:S02]  /*0900*/  SHF.R.U32.HI R9, RZ, 0x1, R7 ;  /* 0x00000001ff097819 */ /* 0x000fe40000011607 */
[----:B------:R-:W-:-:S04]  /*0910*/  SEL R6, RZ, 0x1, !P0 ;  /* 0x00000001ff067807 */ /* 0x000fc80004000000 */
[----:B------:R-:W-:-:S04]  /*0920*/  LOP3.LUT R6, R6, 0x1, R9, 0xf8, !PT ;  /* 0x0000000106067812 */ /* 0x000fc800078ef809 */
[----:B------:R-:W-:-:S05]  /*0930*/  LOP3.LUT R6, R6, R7, RZ, 0xc0, !PT ;  /* 0x0000000706067212 */ /* 0x000fca00078ec0ff */
[----:B------:R-:W-:-:S05]  /*0940*/  IMAD.IADD R9, R9, 0x1, R6 ;  /* 0x0000000109097824 */ /* 0x000fca00078e0206 */
[----:B------:R-:W-:Y:S01]  /*0950*/  LOP3.LUT R0, R9, R0, RZ, 0xfc, !PT ;  /* 0x0000000009007212 */ /* 0x000fe200078efcff */
[----:B------:R-:W-:Y:S06]  /*0960*/  BRA `(.L_x_15) ;  /* 0x0000000000107947 */ /* 0x000fec0003800000 */
.L_x_14:
[----:B------:R-:W-:-:S04]  /*0970*/  LOP3.LUT R0, R0, 0x80000000, RZ, 0xc0, !PT ;  /* 0x8000000000007812 */ /* 0x000fc800078ec0ff */
[----:B------:R-:W-:Y:S01]  /*0980*/  LOP3.LUT R0, R0, 0x7f800000, RZ, 0xfc, !PT ;  /* 0x7f80000000007812 */ /* 0x000fe200078efcff */
[----:B------:R-:W-:Y:S06]  /*0990*/  BRA `(.L_x_15) ;  /* 0x0000000000047947 */ /* 0x000fec0003800000 */
.L_x_13:
[----:B------:R-:W-:-:S07]  /*09a0*/  IMAD R0, R9, 0x800000, R0 ;  /* 0x0080000009007824 */ /* 0x000fce00078e0200 */
.L_x_15:
[----:B------:R-:W-:Y:S05]  /*09b0*/  BSYNC.RECONVERGENT B2 ;  /* 0x0000000000027941 */ /* 0x000fea0003800200 */
.L_x_12:
[----:B------:R-:W-:Y:S05]  /*09c0*/  BRA `(.L_x_16) ;  /* 0x0000000000207947 */ /* 0x000fea0003800000 */
.L_x_11:
[----:B------:R-:W-:-:S04]  /*09d0*/  LOP3.LUT R0, R7, 0x80000000, R0, 0x48, !PT ;  /* 0x8000000007007812 */ /* 0x000fc800078e4800 */
[----:B------:R-:W-:Y:S01]  /*09e0*/  LOP3.LUT R0, R0, 0x7f800000, RZ, 0xfc, !PT ;  /* 0x7f80000000007812 */ /* 0x000fe200078efcff */
[----:B------:R-:W-:Y:S06]  /*09f0*/  BRA `(.L_x_16) ;  /* 0x0000000000147947 */ /* 0x000fec0003800000 */
.L_x_10:
[----:B------:R-:W-:Y:S01]  /*0a00*/  LOP3.LUT R0, R7, 0x80000000, R0, 0x48, !PT ;  /* 0x8000000007007812 */ /* 0x000fe200078e4800 */
[----:B------:R-:W-:Y:S06]  /*0a10*/  BRA `(.L_x_16) ;  /* 0x00000000000c7947 */ /* 0x000fec0003800000 */
.L_x_9:
[----:B------:R-:W0:Y:S01]  /*0a20*/  MUFU.RSQ R0, -QNAN ;  /* 0xffc0000000007908 */ /* 0x000e220000001400 */
[----:B------:R-:W-:Y:S05]  /*0a30*/  BRA `(.L_x_16) ;  /* 0x0000000000047947 */ /* 0x000fea0003800000 */
.L_x_8:
[----:B------:R-:W-:-:S07]  /*0a40*/  FADD.FTZ R0, R0, R3 ;  /* 0x0000000300007221 */ /* 0x000fce0000010000 */
.L_x_16:
[----:B------:R-:W-:Y:S05]  /*0a50*/  BSYNC.RECONVERGENT B1 ;  /* 0x0000000000017941 */ /* 0x000fea0003800200 */
.L_x_6:
[----:B------:R-:W-:Y:S02]  /*0a60*/  IMAD.MOV.U32 R6, RZ, RZ, R2 ;  /* 0x000000ffff067224 */ /* 0x000fe400078e0002 */
[----:B------:R-:W-:-:S04]  /*0a70*/  IMAD.MOV.U32 R7, RZ, RZ, 0x0 ;  /* 0x00000000ff077424 */ /* 0x000fc800078e00ff */
[----:B0-----:R-:W-:Y:S05]  /*0a80*/  RET.REL.NODEC R6 `(finalize_type_centroids) ;  /* 0xfffffff4065c7950 */ /* 0x001fea0003c3ffff */
.L_x_17:
[----:B------:R-:W-:-:S00]  /*0a90*/  BRA `(.L_x_17) ;  /* 0xfffffffc00fc7947 */ /* 0x000fc0000383ffff */
[----:B------:R-:W-:-:S00]  /*0aa0*/  NOP ;  /* 0x0000000000007918 */ /* 0x000fc00000000000 */
        /* <DEDUP_REMOVED lines=13> */
.L_x_324:


//--------------------- .text.calculate_type_centroids --------------------------
	.section	.text.calculate_type_centroids,"ax",@progbits
	.align	128
        .global         calculate_type_centroids
        .type           calculate_type_centroids,@function
        .size           calculate_type_centroids,(.L_x_334 - calculate_type_centroids)
        .other          calculate_type_centroids,@"STO_CUDA_ENTRY STV_DEFAULT"
calculate_type_centroids:
.text.calculate_type_centroids:
        /* <DEDUP_REMOVED lines=10> */
[----:B------:R-:W2:Y:S01]  /*00a0*/  LDCU UR6, c[0x0][0x3a4] ;  /* 0x00007480ff0677ac */ /* 0x000ea20008000800 */
[----:B0-----:R-:W-:-:S05]  /*00b0*/  IMAD.WIDE R2, R7, 0x4, R2 ;  /* 0x0000000407027825 */ /* 0x001fca00078e0202 */
[----:B-1----:R-:W2:Y:S02]  /*00c0*/  LDG.E R9, desc[UR4][R2.64] ;  /* 0x0000000402097981 */ /* 0x002ea4000c1e1900 */
[----:B--2---:R-:W-:-:S04]  /*00d0*/  ISETP.GE.AND P0, PT, R9, UR6, PT ;  /* 0x0000000609007c0c */ /* 0x004fc8000bf06270 */
[----:B------:R-:W-:-:S13]  /*00e0*/  ISETP.LT.OR P0, PT, R9, RZ, P0 ;  /* 0x000000ff0900720c */ /* 0x000fda0000701670 */
[----:B------:R-:W-:Y:S05]  /*00f0*/  @P0 EXIT ;  /* 0x000000000000094d */ /* 0x000fea0003800000 */
[----:B------:R-:W0:Y:S08]  /*0100*/  LDC.64 R4, c[0x0][0x388] ;  /* 0x0000e200ff047b82 */ /* 0x000e300000000a00 */
[----:B------:R-:W1:Y:S01]  /*0110*/  LDC.64 R2, c[0x0][0x390] ;  /* 0x0000e400ff027b82 */ /* 0x000e620000000a00 */
[----:B0-----:R-:W-:-:S07]  /*0120*/  IMAD.WIDE R4, R7, 0xc, R4 ;  /* 0x0000000c07047825 */ /* 0x001fce00078e0204 */
[----:B------:R-:W0:Y:S01]  /*0130*/  LDC.64 R6, c[0x0][0x398] ;  /* 0x0000e600ff067b82 */ /* 0x000e220000000a00 */
[----:B------:R-:W2:Y:S01]  /*0140*/  LDG.E R11, desc[UR4][R4.64] ;  /* 0x00000004040b7981 */ /* 0x000ea2000c1e1900 */
[----:B-1----:R-:W-:-:S05]  /*0150*/  IMAD.WIDE.U32 R2, R9, 0xc, R2 ;  /* 0x0000000c09027825 */ /* 0x002fca00078e0002 */
[----:B--2---:R-:W-:Y:S04]  /*0160*/  REDG.E.ADD.F32.FTZ.RN.STRONG.GPU desc[UR4][R2.64], R11 ;  /* 0x0000000b020079a6 */ /* 0x004fe8000c12f304 */
[----:B------:R-:W2:Y:S01]  /*0170*/  LDG.E R13, desc[UR4][R4.64+0x4] ;  /* 0x00000404040d7981 */ /* 0x000ea2000c1e1900 */
[----:B------:R-:W-:Y:S02]  /*0180*/  HFMA2 R17, -RZ, RZ, 0, 5.9604644775390625e-08 ;  /* 0x00000001ff117431 */ /* 0x000fe400000001ff */
[----:B0-----:R-:W-:Y:S01]  /*0190*/  IMAD.WIDE.U32 R6, R9, 0x4, R6 ;  /* 0x0000000409067825 */ /* 0x001fe200078e0006 */
[----:B--2---:R-:W-:Y:S04]  /*01a0*/  REDG.E.ADD.F32.FTZ.RN.STRONG.GPU desc[UR4][R2.64+0x4], R13 ;  /* 0x0000040d020079a6 */ /* 0x004fe8000c12f304 */
[----:B------:R-:W2:Y:S04]  /*01b0*/  LDG.E R15, desc[UR4][R4.64+0x8] ;  /* 0x00000804040f7981 */ /* 0x000ea8000c1e1900 */
[----:B--2---:R-:W-:Y:S04]  /*01c0*/  REDG.E.ADD.F32.FTZ.RN.STRONG.GPU desc[UR4][R2.64+0x8], R15 ;  /* 0x0000080f020079a6 */ /* 0x004fe8000c12f304 */
[----:B------:R-:W-:Y:S01]  /*01d0*/  REDG.E.ADD.STRONG.GPU desc[UR4][R6.64], R17 ;  /* 0x000000110600798e */ /* 0x000fe2000c12e104 */
[----:B------:R-:W-:Y:S05]  /*01e0*/  EXIT ;  /* 0x000000000000794d */ /* 0x000fea0003800000 */
.L_x_18:
        /* <DEDUP_REMOVED lines=9> */
.L_x_334:


//--------------------- .text.calculate_hierarchy_levels --------------------------
	.section	.text.calculate_hierarchy_levels,"ax",@progbits
	.align	128
        .global         calculate_hierarchy_levels
        .type           calculate_hierarchy_levels,@function
        .size           calculate_hierarchy_levels,(.L_x_335 - calculate_hierarchy_levels)
        .other          calculate_hierarchy_levels,@"STO_CUDA_ENTRY STV_DEFAULT"
calculate_hierarchy_levels:
.text.calculate_hierarchy_levels:
        /* <DEDUP_REMOVED lines=12> */
[----:B--2---:R-:W-:-:S13]  /*00c0*/  ISETP.NE.AND P0, PT, R2, 0x2, PT ;  /* 0x000000020200780c */ /* 0x004fda0003f05270 */
[----:B------:R-:W-:Y:S05]  /*00d0*/  @P0 EXIT ;  /* 0x000000000000094d */ /* 0x000fea0003800000 */
[----:B------:R-:W0:Y:S08]  /*00e0*/  LDC.64 R2, c[0x0][0x380] ;  /* 0x0000e000ff027b82 */ /* 0x000e300000000a00 */
[----:B------:R-:W1:Y:S08]  /*00f0*/  LDC.64 R8, c[0x0][0x398] ;  /* 0x0000e600ff087b82 */ /* 0x000e700000000a00 */
[----:B------:R-:W2:Y:S01]  /*0100*/  LDC.64 R4, c[0x0][0x388] ;  /* 0x0000e200ff047b82 */ /* 0x000ea20000000a00 */
[----:B0-----:R-:W-:-:S06]  /*0110*/  IMAD.WIDE R2, R11, 0x4, R2 ;  /* 0x000000040b027825 */ /* 0x001fcc00078e0202 */
[----:B------:R-:W1:Y:S02]  /*0120*/  LDG.E R3, desc[UR4][R2.64] ;  /* 0x0000000402037981 */ /* 0x000e64000c1e1900 */
[----:B-1----:R-:W-:-:S06]  /*0130*/  IMAD.WIDE R6, R3, 0x4, R8 ;  /* 0x0000000403067825 */ /* 0x002fcc00078e0208 */
[----:B------:R-:W3:Y:S01]  /*0140*/  LDG.E R6, desc[UR4][R6.64] ;  /* 0x0000000406067981 */ /* 0x000ee2000c1e1900 */
[----:B--2---:R-:W-:Y:S01]  /*0150*/  IMAD.WIDE R4, R11, 0x4, R4 ;  /* 0x000000040b047825 */ /* 0x004fe200078e0204 */
[----:B---3--:R-:W-:-:S13]  /*0160*/  ISETP.GE.AND P0, PT, R6, RZ, PT ;  /* 0x000000ff0600720c */ /* 0x008fda0003f06270 */
[----:B------:R-:W-:Y:S05]  /*0170*/  @!P0 EXIT ;  /* 0x000000000000894d */ /* 0x000fea0003800000 */
[----:B------:R-:W2:Y:S01]  /*0180*/  LDG.E R3, desc[UR4][R4.64] ;  /* 0x0000000404037981 */ /* 0x000ea2000c1e1900 */
[----:B------:R-:W-:Y:S01]  /*0190*/  IADD3 R7, PT, PT, R6, 0x1, RZ ;  /* 0x0000000106077810 */ /* 0x000fe20007ffe0ff */
[----:B--2---:R-:W-:-:S06]  /*01a0*/  IMAD.WIDE R2, R3, 0x4, R8 ;  /* 0x0000000403027825 */ /* 0x004fcc00078e0208 */
[----:B------:R-:W2:Y:S02]  /*01b0*/  ATOMG.E.MAX.S32.STRONG.GPU PT, R3, desc[UR4][R2.64], R7 ;  /* 0x80000007020379a8 */ /* 0x000ea400091ef304 */
[----:B--2---:R-:W-:-:S13]  /*01c0*/  ISETP.GT.AND P0, PT, R3, R6, PT ;  /* 0x000000060300720c */ /* 0x004fda0003f04270 */
[----:B------:R-:W-:Y:S05]  /*01d0*/  @P0 EXIT ;  /* 0x000000000000094d */ /* 0x000fea0003800000 */
[----:B------:R-:W0:Y:S01]  /*01e0*/  LDC.64 R2, c[0x0][0x3a0] ;  /* 0x0000e800ff027b82 */ /* 0x000e220000000a00 */
[----:B------:R-:W-:-:S05]  /*01f0*/  HFMA2 R0, -RZ, RZ, 0, 5.9604644775390625e-08 ;  /* 0x00000001ff007431 */ /* 0x000fca00000001ff */
[----:B0-----:R-:W-:Y:S01]  /*0200*/  STG.E.U8 desc[UR4][R2.64], R0 ;  /* 0x0000000002007986 */ /* 0x001fe2000c101104 */
[----:B------:R-:W-:Y:S05]  /*0210*/  EXIT ;  /* 0x000000000000794d */ /* 0x000fea0003800000 */
.L_x_19:
        /* <DEDUP_REMOVED lines=14> */
.L_x_335:


//--------------------- .text.apply_attribute_spring_force --------------------------
	.section	.text.apply_attribute_spring_force,"ax",@progbits
	.align	128
        .global         apply_attribute_spring_force
        .type           apply_attribute_spring_force,@function
        .size           apply_attribute_spring_force,(.L_x_326 - apply_attribute_spring_force)
        .other          apply_attribute_spring_force,@"STO_CUDA_ENTRY STV_DEFAULT"
apply_attribute_spring_force:
.text.apply_attribute_spring_force:
[----:B------:R-:W-:Y:S01]  /*0000*/  LDC R1, c[0x0][0x37c] ;  /* 0x0000df00ff017b82 */ /* 0x000fe20000000800 */
[----:B------:R-:W0:Y:S07]  /*0010*/  S2R R3, SR_TID.X ;  /* 0x0000000000037919 */ /* 0x000e2e0000002100 */
[----:B------:R-:W0:Y:S01]  /*0020*/  S2UR UR4, SR_CTAID.X ;  /* 0x00000000000479c3 */ /* 0x000e220000002500 */
[----:B------:R-:W1:Y:S01]  /*0030*/  LDCU.U8 UR5, c[0x3][0x44] ;  /* 0x00c00880ff0577ac */ /* 0x000e620008000000 */
[----:B------:R-:W2:Y:S06]  /*0040*/  LDCU UR6, c[0x0][0x3b0] ;  /* 0x00007600ff0677ac */ /* 0x000eac0008000800 */
[----:B------:R-:W0:Y:S01]  /*0050*/  LDC R4, c[0x0][0x360] ;  /* 0x0000d800ff047b82 */ /* 0x000e220000000800 */
[----:B-1----:R-:W-:Y:S01]  /*0060*/  ISETP.NE.AND P0, PT, RZ, UR5, PT ;  /* 0x00000005ff007c0c */ /* 0x002fe2000bf05270 */
[----:B0-----:R-:W-:-:S05]  /*0070*/  IMAD R4, R4, UR4, R3 ;  /* 0x0000000404047c24 */ /* 0x001fca000f8e0203 */
[----:B--2---:R-:W-:-:S13]  /*0080*/  ISETP.GE.OR P0, PT, R4, UR6, !P0 ;  /* 0x0000000604007c0c */ /* 0x004fda000c706670 */
[----:B------:R-:W-:Y:S05]  /*0090*/  @P0 EXIT ;  /* 0x000000000000094d */ /* 0x000fea0003800000 */
[----:B------:R-:W0:Y:S01]  /*00a0*/  LDC.64 R2, c[0x0][0x388] ;  /* 0x0000e200ff027b82 */ /* 0x000e220000000a00 */
[----:B------:R-:W1:Y:S07]  /*00b0*/  LDCU.64 UR4, c[0x0][0x358] ;  /* 0x00006b00ff0477ac */ /* 0x000e6e0008000a00 */
[----:B------:R-:W2:Y:S08]  /*00c0*/  LDC.64 R6, c[0x0][0x380] ;  /* 0x0000e000ff067b82 */ /* 0x000eb00000000a00 */
[----:B------:R-:W3:Y:S01]  /*00d0*/  LDC.64 R10, c[0x0][0x3a0] ;  /* 0x0000e800ff0a7b82 */ /* 0x000ee20000000a00 */
[----:B0-----:R-:W-:-:S05]  /*00e0*/  IMAD.WIDE R2, R4, 0x4, R2 ;  /* 0x0000000404027825 */ /* 0x001fca00078e0202 */
[----:B-1----:R-:W3:Y:S01]  /*00f0*/  LDG.E R5, desc[UR4][R2.64] ;  /* 0x0000000402057981 */ /* 0x002ee2000c1e1900 */
[----:B--2---:R-:W-:-:S06]  /*0100*/  IMAD.WIDE R6, R4, 0x4, R6 ;  /* 0x0000000404067825 */ /* 0x004fcc00078e0206 */
[----:B------:R-:W2:Y:S01]  /*0110*/  LDG.E R6, desc[UR4][R6.64] ;  /* 0x0000000406067981 */ /* 0x000ea2000c1e1900 */
[----:B---3--:R-:W-:-:S05]  /*0120*/  IMAD.WIDE R8, R5, 0xc, R10 ;  /* 0x0000000c05087825 */ /* 0x008fca00078e020a */
[----:B------:R-:W3:Y:S01]  /*0130*/  LDG.E R0, desc[UR4][R8.64+0x4] ;  /* 0x0000040408007981 */ /* 0x000ee2000c1e1900 */
[----:B--2---:R-:W-:-:S03]  /*0140*/  IMAD.WIDE R10, R6, 0xc, R10 ;  /* 0x0000000c060a7825 */ /* 0x004fc600078e020a */
[----:B------:R-:W2:Y:S04]  /*0150*/  LDG.E R12, desc[UR4][R8.64] ;  /* 0x00000004080c7981 */ /* 0x000ea8000c1e1900 */
[----:B------:R-:W3:Y:S04]  /*0160*/  LDG.E R15, desc[UR4][R10.64+0x4] ;  /* 0x000004040a0f7981 */ /* 0x000ee8000c1e1900 */
[----:B------:R-:W2:Y:S04]  /*0170*/  LDG.E R13, desc[UR4][R10.64] ;  /* 0x000000040a0d7981 */ /* 0x000ea8000c1e1900 */
[----:B------:R-:W4:Y:S04]  /*0180*/  LDG.E R14, desc[UR4][R8.64+0x8] ;  /* 0x00000804080e7981 */ /* 0x000f28000c1e1900 */
[----:B------:R-:W4:Y:S01]  /*0190*/  LDG.E R17, desc[UR4][R10.64+0x8] ;  /* 0x000008040a117981 */ /* 0x000f22000c1e1900 */
[----:B------:R-:W-:Y:S01]  /*01a0*/  BSSY.RECONVERGENT B0, `(.L_x_20) ;  /* 0x0000015000007945 */ /* 0x000fe20003800200 */
[----:B---3--:R-:W-:Y:S01]  /*01b0*/  FADD R0, R0, -R15 ;  /* 0x8000000f00007221 */ /* 0x008fe20000000000 */
[----:B--2---:R-:W-:-:S03]  /*01c0*/  FADD R3, R12, -R13 ;  /* 0x8000000d0c037221 */ /* 0x004fc60000000000 */
[----:B------:R-:W-:Y:S01]  /*01d0*/  FMUL R16, R0, R0 ;  /* 0x0000000000107220 */ /* 0x000fe20000400000 */
[----:B------:R-:W0:Y:S03]  /*01e0*/  LDC.64 R12, c[0x0][0x390] ;  /* 0x0000e400ff0c7b82 */ /* 0x000e260000000a00 */
[----:B------:R-:W-:Y:S01]  /*01f0*/  FFMA R7, R3, R3, R16 ;  /* 0x0000000303077223 */ /* 0x000fe20000000010 */
[----:B----4-:R-:W-:-:S04]  /*0200*/  FADD R2, R14, -R17 ;  /* 0x800000110e027221 */ /* 0x010fc80000000000 */
[----:B------:R-:W-:-:S05]  /*0210*/  FFMA R7, R2, R2, R7 ;  /* 0x0000000202077223 */ /* 0x000fca0000000007 */
[----:B------:R-:W-:Y:S01]  /*0220*/  IADD3 R15, PT, PT, R7, -0xd000000, RZ ;  /* 0xf3000000070f7810 */ /* 0x000fe20007ffe0ff */
[----:B------:R1:W2:Y:S03]  /*0230*/  MUFU.RSQ R14, R7 ;  /* 0x00000007000e7308 */ /* 0x0002a60000001400 */
[----:B------:R-:W-:Y:S01]  /*0240*/  ISETP.GT.U32.AND P0, PT, R15, 0x727fffff, PT ;  /* 0x727fffff0f00780c */ /* 0x000fe20003f04070 */
[----:B0-----:R-:W-:-:S12]  /*0250*/  IMAD.WIDE R8, R4, 0x4, R12 ;  /* 0x0000000404087825 */ /* 0x001fd800078e020c */
[----:B-12---:R-:W-:Y:S05]  /*0260*/  @!P0 BRA `(.L_x_21) ;  /* 0x0000000000108947 */ /* 0x006fea0003800000 */
[----:B------:R-:W-:-:S07]  /*0270*/  MOV R14, 0x290 ;  /* 0x00000290000e7802 */ /* 0x000fce0000000f00 */
[----:B------:R-:W-:Y:S05]  /*0280*/  CALL.REL.NOINC `($__internal_1_$__cuda_sm20_sqrt_rn_f32_slowpath) ;  /* 0x00000004004c7944 */ /* 0x000fea0003c00000 */
[----:B------:R-:W-:Y:S01]  /*0290*/  IMAD.MOV.U32 R4, RZ, RZ, R7 ;  /* 0x000000ffff047224 */ /* 0x000fe200078e0007 */
[----:B------:R-:W-:Y:S06]  /*02a0*/  BRA `(.L_x_22) ;  /* 0x0000000000107947 */ /* 0x000fec0003800000 */
.L_x_21:
[----:B------:R-:W-:Y:S01]  /*02b0*/  FMUL.FTZ R4, R7, R14 ;  /* 0x0000000e07047220 */ /* 0x000fe20000410000 */
[----:B------:R-:W-:-:S03]  /*02c0*/  FMUL.FTZ R14, R14, 0.5 ;  /* 0x3f0000000e0e7820 */ /* 0x000fc60000410000 */
[----:B------:R-:W-:-:S04]  /*02d0*/  FFMA R7, -R4, R4, R7 ;  /* 0x0000000404077223 */ /* 0x000fc80000000107 */
[----:B------:R-:W-:-:S07]  /*02e0*/  FFMA R4, R7, R14, R4 ;  /* 0x0000000e07047223 */ /* 0x000fce0000000004 */
.L_x_22:
[----:B------:R-:W-:Y:S05]  /*02f0*/  BSYNC.RECONVERGENT B0 ;  /* 0x0000000000007941 */ /* 0x000fea0003800200 */
.L_x_20:
[----:B------:R-:W-:-:S13]  /*0300*/  FSETP.GEU.AND P0, PT, R4, 9.9999999747524270788e-07, PT ;  /* 0x358637bd0400780b */ /* 0x000fda0003f0e000 */
[----:B------:R-:W-:Y:S05]  /*0310*/  @!P0 EXIT ;  /* 0x000000000000894d */ /* 0x000fea0003800000 */
[----:B------:R0:W2:Y:S01]  /*0320*/  LDG.E R9, desc[UR4][R8.64] ;  /* 0x0000000408097981 */ /* 0x0000a2000c1e1900 */
[----:B------:R-:W1:Y:S01]  /*0330*/  LDC.64 R12, c[0x3][0x38] ;  /* 0x00c00e00ff0c7b82 */ /* 0x000e620000000a00 */
[----:B------:R-:W1:Y:S01]  /*0340*/  LDCU UR7, c[0x3][0x40] ;  /* 0x00c00800ff0777ac */ /* 0x000e620008000800 */
[----:B------:R-:W-:Y:S01]  /*0350*/  FSETP.GT.AND P0, PT, R4, 9.9999999747524270788e-07, PT ;  /* 0x358637bd0400780b */ /* 0x000fe20003f04000 */
[----:B------:R-:W-:Y:S01]  /*0360*/  BSSY.RECONVERGENT B0, `(.L_x_23) ;  /* 0x0000035000007945 */ /* 0x000fe20003800200 */
[----:B------:R-:W-:Y:S01]  /*0370*/  MOV R14, RZ ;  /* 0x000000ff000e7202 */ /* 0x000fe20000000f00 */
[----:B------:R-:W3:Y:S01]  /*0380*/  LDCU UR6, c[0x3][0x34] ;  /* 0x00c00680ff0677ac */ /* 0x000ee20008000800 */
[----:B0-----:R-:W-:Y:S02]  /*0390*/  IMAD.MOV.U32 R8, RZ, RZ, RZ ;  /* 0x000000ffff087224 */ /* 0x001fe400078e00ff */
[----:B-1----:R-:W-:Y:S01]  /*03a0*/  FADD R10, -R13, UR7 ;  /* 0x000000070d0a7e21 */ /* 0x002fe20008000100 */
[----:B--2---:R-:W-:-:S03]  /*03b0*/  FFMA R7, R9, R12, 1 ;  /* 0x3f80000009077423 */ /* 0x004fc6000000000c */
[----:B------:R-:W-:Y:S01]  /*03c0*/  FFMA R11, R9, R10, -UR7 ;  /* 0x80000007090b7e23 */ /* 0x000fe2000800000a */
[----:B------:R-:W-:Y:S02]  /*03d0*/  HFMA2 R10, -RZ, RZ, 0, 0 ;  /* 0x00000000ff0a7431 */ /* 0x000fe400000001ff */
[----:B---3--:R-:W-:Y:S01]  /*03e0*/  FMUL R7, R7, UR6 ;  /* 0x0000000607077c20 */ /* 0x008fe20008400000 */
[----:B------:R-:W-:-:S04]  /*03f0*/  FADD R12, R11, R4 ;  /* 0x000000040b0c7221 */ /* 0x000fc80000000000 */
[----:B------:R-:W-:Y:S01]  /*0400*/  FMUL R7, R7, R12 ;  /* 0x0000000c07077220 */ /* 0x000fe20000400000 */
[----:B------:R-:W-:Y:S06]  /*0410*/  @!P0 BRA `(.L_x_24) ;  /* 0x0000000000a48947 */ /* 0x000fec0003800000 */
[----:B------:R-:W0:Y:S01]  /*0420*/  MUFU.RCP R9, R4 ;  /* 0x0000000400097308 */ /* 0x000e220000001000 */
[----:B------:R-:W-:Y:S07]  /*0430*/  BSSY.RECONVERGENT B1, `(.L_x_25) ;  /* 0x000000b000017945 */ /* 0x000fee0003800200 */
[----:B------:R-:W1:Y:S01]  /*0440*/  FCHK P0, R3, R4 ;  /* 0x0000000403007302 */ /* 0x000e620000000000 */
[----:B0-----:R-:W-:-:S04]  /*0450*/  FFMA R8, R9, -R4, 1 ;  /* 0x3f80000009087423 */ /* 0x001fc80000000804 */
[----:B------:R-:W-:-:S04]  /*0460*/  FFMA R8, R9, R8, R9 ;  /* 0x0000000809087223 */ /* 0x000fc80000000009 */
[----:B------:R-:W-:-:S04]  /*0470*/  FFMA R9, R3, R8, RZ ;  /* 0x0000000803097223 */ /* 0x000fc800000000ff */
[----:B------:R-:W-:-:S04]  /*0480*/  FFMA R10, R9, -R4, R3 ;  /* 0x80000004090a7223 */ /* 0x000fc80000000003 */
[----:B------:R-:W-:Y:S01]  /*0490*/  FFMA R10, R8, R10, R9 ;  /* 0x0000000a080a7223 */ /* 0x000fe20000000009 */
[----:B-1----:R-:W-:Y:S06]  /*04a0*/  @!P0 BRA `(.L_x_26) ;  /* 0x00000000000c8947 */ /* 0x002fec0003800000 */
[----:B------:R-:W-:-:S07]  /*04b0*/  MOV R12, 0x4d0 ;  /* 0x000004d0000c7802 */ /* 0x000fce0000000f00 */
[----:B------:R-:W-:Y:S05]  /*04c0*/  CALL.REL.NOINC `($__internal_2_$__cuda_sm3x_div_rn_noftz_f32_slowpath) ;  /* 0x0000000400147944 */ /* 0x000fea0003c00000 */
[----:B------:R-:W-:-:S07]  /*04d0*/  IMAD.MOV.U32 R10, RZ, RZ, R3 ;  /* 0x000000ffff0a7224 */ /* 0x000fce00078e0003 */
.L_x_26:
[----:B------:R-:W-:Y:S05]  /*04e0*/  BSYNC.RECONVERGENT B1 ;  /* 0x0000000000017941 */ /* 0x000fea0003800200 */
.L_x_25:
        /* <DEDUP_REMOVED lines=9> */
[----:B------:R-:W-:Y:S02]  /*0580*/  MOV R3, R0 ;  /* 0x0000000000037202 */ /* 0x000fe40000000f00 */
[----:B------:R-:W-:-:S07]  /*0590*/  MOV R12, 0x5b0 ;  /* 0x000005b0000c7802 */ /* 0x000fce0000000f00 */
[----:B------:R-:W-:Y:S05]  /*05a0*/  CALL.REL.NOINC `($__internal_2_$__cuda_sm3x_div_rn_noftz_f32_slowpath) ;  /* 0x0000000000dc7944 */ /* 0x000fea0003c00000 */
[----:B------:R-:W-:-:S07]  /*05b0*/  IMAD.MOV.U32 R8, RZ, RZ, R3 ;  /* 0x000000ffff087224 */ /* 0x000fce00078e0003 */
.L_x_28:
[----:B------:R-:W-:Y:S05]  /*05c0*/  BSYNC.RECONVERGENT B1 ;  /* 0x0000000000017941 */ /* 0x000fea0003800200 */
.L_x_27:
        /* <DEDUP_REMOVED lines=13> */
.L_x_29:
[----:B------:R-:W-:Y:S05]  /*06a0*/  BSYNC.RECONVERGENT B1 ;  /* 0x0000000000017941 */ /* 0x000fea0003800200 */
.L_x_24:
[----:B------:R-:W-:Y:S05]  /*06b0*/  BSYNC.RECONVERGENT B0 ;  /* 0x0000000000007941 */ /* 0x000fea0003800200 */
.L_x_23:
[----:B------:R-:W0:Y:S01]  /*06c0*/  LDC.64 R12, c[0x0][0x3a8] ;  /* 0x0000ea00ff0c7b82 */ /* 0x000e220000000a00 */
[C---:B------:R-:W-:Y:S01]  /*06d0*/  FMUL R9, R7.reuse, R10 ;  /* 0x0000000a07097220 */ /* 0x040fe20000400000 */
[C---:B------:R-:W-:Y:S01]  /*06e0*/  FMUL R11, R7.reuse, R8 ;  /* 0x00000008070b7220 */ /* 0x040fe20000400000 */
[----:B------:R-:W-:-:S03]  /*06f0*/  FMUL R7, R7, R14 ;  /* 0x0000000e07077220 */ /* 0x000fc60000400000 */
[----:B------:R-:W-:Y:S01]  /*0700*/  FADD R15, -R11, -RZ ;  /* 0x800000ff0b0f7221 */ /* 0x000fe20000000100 */
[----:B------:R-:W-:Y:S01]  /*0710*/  FADD R17, -R7, -RZ ;  /* 0x800000ff07117221 */ /* 0x000fe20000000100 */
[----:B0-----:R-:W-:-:S04]  /*0720*/  IMAD.WIDE R2, R6, 0xc, R12 ;  /* 0x0000000c06027825 */ /* 0x001fc800078e020c */
[----:B------:R-:W-:-:S04]  /*0730*/  IMAD.WIDE R4, R5, 0xc, R12 ;  /* 0x0000000c05047825 */ /* 0x000fc800078e020c */
[----:B------:R-:W-:Y:S01]  /*0740*/  FADD R13, -R9, -RZ ;  /* 0x800000ff090d7221 */ /* 0x000fe20000000100 */
[----:B------:R-:W-:Y:S04]  /*0750*/  REDG.E.ADD.F32.FTZ.RN.STRONG.GPU desc[UR4][R2.64], R9 ;  /* 0x00000009020079a6 */ /* 0x000fe8000c12f304 */
[----:B------:R-:W-:Y:S04]  /*0760*/  REDG.E.ADD.F32.FTZ.RN.STRONG.GPU desc[UR4][R2.64+0x4], R11 ;  /* 0x0000040b020079a6 */ /* 0x000fe8000c12f304 */
[----:B------:R-:W-:Y:S04]  /*0770*/  REDG.E.ADD.F32.FTZ.RN.STRONG.GPU desc[UR4][R2.64+0x8], R7 ;  /* 0x00000807020079a6 */ /* 0x000fe8000c12f304 */
[----:B------:R-:W-:Y:S04]  /*0780*/  REDG.E.ADD.F32.FTZ.RN.STRONG.GPU desc[UR4][R4.64], R13 ;  /* 0x0000000d040079a6 */ /* 0x000fe8000c12f304 */
[----:B------:R-:W-:Y:S04]  /*0790*/  REDG.E.ADD.F32.FTZ.RN.STRONG.GPU desc[UR4][R4.64+0x4], R15 ;  /* 0x0000040f040079a6 */ /* 0x000fe8000c12f304 */
[----:B------:R-:W-:Y:S01]  /*07a0*/  REDG.E.ADD.F32.FTZ.RN.STRONG.GPU desc[UR4][R4.64+0x8], R17 ;  /* 0x00000811040079a6 */ /* 0x000fe2000c12f304 */
[----:B------:R-:W-:Y:S05]  /*07b0*/  EXIT ;  /* 0x000000000000794d */ /* 0x000fea0003800000 */
        .weak           $__internal_1_$__cuda_sm20_sqrt_rn_f32_slowpath
        .type           $__internal_1_$__cuda_sm20_sqrt_rn_f32_slowpath,@function
        .size           $__internal_1_$__cuda_sm20_sqrt_rn_f32_slowpath,($__internal_2_$__cuda_sm3x_div_rn_noftz_f32_slowpath - $__internal_1_$__cuda_sm20_sqrt_rn_f32_slowpath)
$__internal_1_$__cuda_sm20_sqrt_rn_f32_slowpath:
[----:B------:R-:W-:-:S13]  /*07c0*/  LOP3.LUT P0, RZ, R7, 0x7fffffff, RZ, 0xc0, !PT ;  /* 0x7fffffff07ff7812 */ /* 0x000fda000780c0ff */
[----:B------:R-:W-:Y:S05]  /*07d0*/  @!P0 BRA `(.L_x_30) ;  /* 0x0000000000448947 */ /* 0x000fea0003800000 */
[----:B------:R-:W-:Y:S02]  /*07e0*/  FSETP.GEU.FTZ.AND P0, PT, R7, RZ, PT ;  /* 0x000000ff0700720b */ /* 0x000fe40003f1e000 */
[----:B------:R-:W-:-:S11]  /*07f0*/  MOV R4, R7 ;  /* 0x0000000700047202 */ /* 0x000fd60000000f00 */
[----:B------:R-:W-:Y:S01]  /*0800*/  @!P0 IMAD.MOV.U32 R7, RZ, RZ, 0x7fffffff ;  /* 0x7fffffffff078424 */ /* 0x000fe200078e00ff */
[----:B------:R-:W-:Y:S06]  /*0810*/  @!P0 BRA `(.L_x_30) ;  /* 0x0000000000348947 */ /* 0x000fec0003800000 */
[----:B------:R-:W-:-:S13]  /*0820*/  FSETP.GTU.FTZ.AND P0, PT, |R4|, +INF , PT ;  /* 0x7f8000000400780b */ /* 0x000fda0003f1c200 */
[----:B------:R-:W-:Y:S01]  /*0830*/  @P0 FADD.FTZ R7, R4, 1 ;  /* 0x3f80000004070421 */ /* 0x000fe20000010000 */
[----:B------:R-:W-:Y:S06]  /*0840*/  @P0 BRA `(.L_x_30) ;  /* 0x0000000000280947 */ /* 0x000fec0003800000 */
[----:B------:R-:W-:-:S13]  /*0850*/  FSETP.NEU.FTZ.AND P0, PT, |R4|, +INF , PT ;  /* 0x7f8000000400780b */ /* 0x000fda0003f1d200 */
[----:B------:R-:W-:-:S04]  /*0860*/  @P0 FFMA R10, R4, 1.84467440737095516160e+19, RZ ;  /* 0x5f800000040a0823 */ /* 0x000fc800000000ff */
[----:B------:R-:W0:Y:S02]  /*0870*/  @P0 MUFU.RSQ R7, R10 ;  /* 0x0000000a00070308 */ /* 0x000e240000001400 */
[----:B0-----:R-:W-:Y:S01]  /*0880*/  @P0 FMUL.FTZ R11, R10, R7 ;  /* 0x000000070a0b0220 */ /* 0x001fe20000410000 */
[----:B------:R-:W-:Y:S01]  /*0890*/  @P0 FMUL.FTZ R13, R7, 0.5 ;  /* 0x3f000000070d0820 */ /* 0x000fe20000410000 */
[----:B------:R-:W-:Y:S02]  /*08a0*/  @!P0 MOV R7, R4 ;  /* 0x0000000400078202 */ /* 0x000fe40000000f00 */
[----:B------:R-:W-:-:S04]  /*08b0*/  @P0 FADD.FTZ R12, -R11, -RZ ;  /* 0x800000ff0b0c0221 */ /* 0x000fc80000010100 */
[----:B------:R-:W-:-:S04]  /*08c0*/  @P0 FFMA R12, R11, R12, R10 ;  /* 0x0000000c0b0c0223 */ /* 0x000fc8000000000a */
[----:B------:R-:W-:-:S04]  /*08d0*/  @P0 FFMA R12, R12, R13, R11 ;  /* 0x0000000d0c0c0223 */ /* 0x000fc8000000000b */
[----:B------:R-:W-:-:S07]  /*08e0*/  @P0 FMUL.FTZ R7, R12, 2.3283064365386962891e-10 ;  /* 0x2f8000000c070820 */ /* 0x000fce0000410000 */
.L_x_30:
[----:B------:R-:W-:Y:S01]  /*08f0*/  MOV R10, R14 ;  /* 0x0000000e000a7202 */ /* 0x000fe20000000f00 */
[----:B------:R-:W-:-:S04]  /*0900*/  IMAD.MOV.U32 R11, RZ, RZ, 0x0 ;  /* 0x00000000ff0b7424 */ /* 0x000fc800078e00ff */
[----:B------:R-:W-:Y:S05]  /*0910*/  RET.REL.NODEC R10 `(apply_attribute_spring_force) ;  /* 0xfffffff40ab87950 */ /* 0x000fea0003c3ffff */
        .weak           $__internal_2_$__cuda_sm3x_div_rn_noftz_f32_slowpath
        .type           $__internal_2_$__cuda_sm3x_div_rn_noftz_f32_slowpath,@function
        .size           $__internal_2_$__cuda_sm3x_div_rn_noftz_f32_slowpath,(.L_x_326 - $__internal_2_$__cuda_sm3x_div_rn_noftz_f32_slowpath)
$__internal_2_$__cuda_sm3x_div_rn_noftz_f32_slowpath:
[--C-:B------:R-:W-:Y:S01]  /*0920*/  SHF.R.U32.HI R11, RZ, 0x17, R4.reuse ;  /* 0x00000017ff0b7819 */ /* 0x100fe20000011604 */
[----:B------:R-:W-:Y:S01]  /*0930*/  BSSY.RECONVERGENT B2, `(.L_x_31) ;  /* 0x0000063000027945 */ /* 0x000fe20003800200 */
[----:B------:R-:W-:Y:S01]  /*0940*/  SHF.R.U32.HI R9, RZ, 0x17, R3 ;  /* 0x00000017ff097819 */ /* 0x000fe20000011603 */
[----:B------:R-:W-:Y:S01]  /*0950*/  IMAD.MOV.U32 R14, RZ, RZ, R4 ;  /* 0x000000ffff0e7224 */ /* 0x000fe200078e0004 */
[----:B------:R-:W-:Y:S02]  /*0960*/  LOP3.LUT R11, R11, 0xff, RZ, 0xc0, !PT ;  /* 0x000000ff0b0b7812 */ /* 0x000fe400078ec0ff */
[----:B------:R-:W-:Y:S02]  /*0970*/  LOP3.LUT R17, R9, 0xff, RZ, 0xc0, !PT ;  /* 0x000000ff09117812 */ /* 0x000fe400078ec0ff */
[----:B------:R-:W-:Y:S02]  /*0980*/  IADD3 R15, PT, PT, R11, -0x1, RZ ;  /* 0xffffffff0b0f7810 */ /* 0x000fe40007ffe0ff */
[----:B------:R-:W-:-:S02]  /*0990*/  IADD3 R13, PT, PT, R17, -0x1, RZ ;  /* 0xffffffff110d7810 */ /* 0x000fc40007ffe0ff */
[----:B------:R-:W-:-:S04]  /*09a0*/  ISETP.GT.U32.AND P0, PT, R15, 0xfd, PT ;  /* 0x000000fd0f00780c */ /* 0x000fc80003f04070 */
[----:B------:R-:W-:-:S13]  /*09b0*/  ISETP.GT.U32.OR P0, PT, R13, 0xfd, P0 ;  /* 0x000000fd0d00780c */ /* 0x000fda0000704470 */
[----:B------:R-:W-:Y:S01]  /*09c0*/  @!P0 MOV R9, RZ ;  /* 0x000000ff00098202 */ /* 0x000fe20000000f00 */
        /* <DEDUP_REMOVED lines=19> */
[----:B------:R-:W-:Y:S01]  /*0b00*/  @P0 MOV R9, RZ ;  /* 0x000000ff00090202 */ /* 0x000fe20000000f00 */
[----:B------:R-:W-:Y:S02]  /*0b10*/  @!P0 IMAD.MOV.U32 R9, RZ, RZ, -0x40 ;  /* 0xffffffc0ff098424 */ /* 0x000fe400078e00ff */
[----:B------:R-:W-:Y:S01]  /*0b20*/  @!P0 FFMA R3, R3, 1.84467440737095516160e+19, RZ ;  /* 0x5f80000003038823 */ /* 0x000fe200000000ff */
[----:B------:R-:W-:Y:S02]  /*0b30*/  @!P1 FFMA R14, R4, 1.84467440737095516160e+19, RZ ;  /* 0x5f800000040e9823 */ /* 0x000fe400000000ff */
[----:B------:R-:W-:-:S07]  /*0b40*/  @!P1 IADD3 R9, PT, PT, R9, 0x40, RZ ;  /* 0x0000004009099810 */ /* 0x000fce0007ffe0ff */
.L_x_32:
[----:B------:R-:W-:Y:S01]  /*0b50*/  LEA R13, R11, 0xc0800000, 0x17 ;  /* 0xc08000000b0d7811 */ /* 0x000fe200078eb8ff */
[----:B------:R-:W-:Y:S03]  /*0b60*/  BSSY.RECONVERGENT B3, `(.L_x_37) ;  /* 0x0000036000037945 */ /* 0x000fe60003800200 */
[----:B------:R-:W-:Y:S01]  /*0b70*/  IADD3 R13, PT, PT, -R13, R14, RZ ;  /* 0x0000000e0d0d7210 */ /* 0x000fe20007ffe1ff */
[----:B------:R-:W-:-:S03]  /*0b80*/  VIADD R14, R17, 0xffffff81 ;  /* 0xffffff81110e7836 */ /* 0x000fc60000000000 */
[----:B------:R-:W0:Y:S01]  /*0b90*/  MUFU.RCP R15, R13 ;  /* 0x0000000d000f7308 */ /* 0x000e220000001000 */
[----:B------:R-:W-:Y:S01]  /*0ba0*/  FADD.FTZ R16, -R13, -RZ ;  /* 0x800000ff0d107221 */ /* 0x000fe20000010100 */
[C---:B------:R-:W-:Y:S01]  /*0bb0*/  IMAD R3, R14.reuse, -0x800000, R3 ;  /* 0xff8000000e037824 */ /* 0x040fe200078e0203 */
[----:B------:R-:W-:-:S04]  /*0bc0*/  IADD3 R14, PT, PT, R14, 0x7f, -R11 ;  /* 0x0000007f0e0e7810 */ /* 0x000fc80007ffe80b */
[----:B------:R-:W-:Y:S01]  /*0bd0*/  IADD3 R14, PT, PT, R14, R9, RZ ;  /* 0x000000090e0e7210 */ /* 0x000fe20007ffe0ff */
[----:B0-----:R-:W-:-:S04]  /*0be0*/  FFMA R18, R15, R16, 1 ;  /* 0x3f8000000f127423 */ /* 0x001fc80000000010 */
[----:B------:R-:W-:-:S04]  /*0bf0*/  FFMA R20, R15, R18, R15 ;  /* 0x000000120f147223 */ /* 0x000fc8000000000f */
[----:B------:R-:W-:-:S04]  /*0c00*/  FFMA R15, R3, R20, RZ ;  /* 0x00000014030f7223 */ /* 0x000fc800000000ff */
[----:B------:R-:W-:-:S04]  /*0c10*/  FFMA R18, R16, R15, R3 ;  /* 0x0000000f10127223 */ /* 0x000fc80000000003 */
[----:B------:R-:W-:-:S04]  /*0c20*/  FFMA R15, R20, R18, R15 ;  /* 0x00000012140f7223 */ /* 0x000fc8000000000f */
[----:B------:R-:W-:-:S04]  /*0c30*/  FFMA R16, R16, R15, R3 ;  /* 0x0000000f10107223 */ /* 0x000fc80000000003 */
[----:B------:R-:W-:-:S05]  /*0c40*/  FFMA R3, R20, R16, R15 ;  /* 0x0000001014037223 */ /* 0x000fca000000000f */
[----:B------:R-:W-:-:S04]  /*0c50*/  SHF.R.U32.HI R11, RZ, 0x17, R3 ;  /* 0x00000017ff0b7819 */ /* 0x000fc80000011603 */
[----:B------:R-:W-:-:S04]  /*0c60*/  LOP3.LUT R11, R11, 0xff, RZ, 0xc0, !PT ;  /* 0x000000ff0b0b7812 */ /* 0x000fc800078ec0ff */
[----:B------:R-:W-:-:S05]  /*0c70*/  IADD3 R13, PT, PT, R11, R14, RZ ;  /* 0x0000000e0b0d7210 */ /* 0x000fca0007ffe0ff */
        /* <DEDUP_REMOVED lines=11> */
[CCC-:B------:R-:W-:Y:S01]  /*0d30*/  FFMA.RM R14, R20.reuse, R16.reuse, R15.reuse ;  /* 0x00000010140e7223 */ /* 0x1c0fe2000000400f */
[C---:B------:R-:W-:Y:S02]  /*0d40*/  ISETP.NE.AND P2, PT, R13.reuse, RZ, PT ;  /* 0x000000ff0d00720c */ /* 0x040fe40003f45270 */
[----:B------:R-:W-:Y:S02]  /*0d50*/  ISETP.NE.AND P1, PT, R13, RZ, PT ;  /* 0x000000ff0d00720c */ /* 0x000fe40003f25270 */
[----:B------:R-:W-:Y:S01]  /*0d60*/  LOP3.LUT R11, R9, 0x7fffff, RZ, 0xc0, !PT ;  /* 0x007fffff090b7812 */ /* 0x000fe200078ec0ff */
[----:B------:R-:W-:Y:S01]  /*0d70*/  FFMA.RP R9, R20, R16, R15 ;  /* 0x0000001014097223 */ /* 0x000fe2000000800f */
[----:B------:R-:W-:Y:S02]  /*0d80*/  IADD3 R16, PT, PT, R13, 0x20, RZ ;  /* 0x000000200d107810 */ /* 0x000fe40007ffe0ff */
        /* <DEDUP_REMOVED lines=15> */
.L_x_39:
[----:B------:R-:W-:-:S04]  /*0e80*/  LOP3.LUT R3, R3, 0x80000000, RZ, 0xc0, !PT ;  /* 0x8000000003037812 */ /* 0x000fc800078ec0ff */
[----:B------:R-:W-:Y:S01]  /*0e90*/  LOP3.LUT R3, R3, 0x7f800000, RZ, 0xfc, !PT ;  /* 0x7f80000003037812 */ /* 0x000fe200078efcff */
[----:B------:R-:W-:Y:S06]  /*0ea0*/  BRA `(.L_x_40) ;  /* 0x0000000000047947 */ /* 0x000fec0003800000 */
.L_x_38:
[----:B------:R-:W-:-:S07]  /*0eb0*/  LEA R3, R14, R3, 0x17 ;  /* 0x000000030e037211 */ /* 0x000fce00078eb8ff */
.L_x_40:
[----:B------:R-:W-:Y:S05]  /*0ec0*/  BSYNC.RECONVERGENT B3 ;  /* 0x0000000000037941 */ /* 0x000fea0003800200 */
.L_x_37:
[----:B------:R-:W-:Y:S05]  /*0ed0*/  BRA `(.L_x_41) ;  /* 0x0000000000207947 */ /* 0x000fea0003800000 */
.L_x_36:
[----:B------:R-:W-:-:S04]  /*0ee0*/  LOP3.LUT R3, R14, 0x80000000, R3, 0x48, !PT ;  /* 0x800000000e037812 */ /* 0x000fc800078e4803 */
[----:B------:R-:W-:Y:S01]  /*0ef0*/  LOP3.LUT R3, R3, 0x7f800000, RZ, 0xfc, !PT ;  /* 0x7f80000003037812 */ /* 0x000fe200078efcff */
[----:B------:R-:W-:Y:S06]  /*0f00*/  BRA `(.L_x_41) ;  /* 0x0000000000147947 */ /* 0x000fec0003800000 */
.L_x_35:
[----:B------:R-:W-:Y:S01]  /*0f10*/  LOP3.LUT R3, R14, 0x80000000, R3, 0x48, !PT ;  /* 0x800000000e037812 */ /* 0x000fe200078e4803 */
[----:B------:R-:W-:Y:S06]  /*0f20*/  BRA `(.L_x_41) ;  /* 0x00000000000c7947 */ /* 0x000fec0003800000 */
.L_x_34:
[----:B------:R-:W0:Y:S01]  /*0f30*/  MUFU.RSQ R3, -QNAN ;  /* 0xffc0000000037908 */ /* 0x000e220000001400 */
[----:B------:R-:W-:Y:S05]  /*0f40*/  BRA `(.L_x_41) ;  /* 0x0000000000047947 */ /* 0x000fea0003800000 */
.L_x_33:
[----:B------:R-:W-:-:S07]  /*0f50*/  FADD.FTZ R3, R3, R4 ;  /* 0x0000000403037221 */ /* 0x000fce0000010000 */
.L_x_41:
[----:B------:R-:W-:Y:S05]  /*0f60*/  BSYNC.RECONVERGENT B2 ;  /* 0x0000000000027941 */ /* 0x000fea0003800200 */
.L_x_31:
[----:B------:R-:W-:-:S04]  /*0f70*/  HFMA2 R13, -RZ, RZ, 0, 0 ;  /* 0x00000000ff0d7431 */ /* 0x000fc800000001ff */
[----:B0-----:R-:W-:Y:S05]  /*0f80*/  RET.REL.NODEC R12 `(apply_attribute_spring_force) ;  /* 0xfffffff00c1c7950 */ /* 0x001fea0003c3ffff */
.L_x_42:
        /* <DEDUP_REMOVED lines=15> */
.L_x_326:


//--------------------- .text.apply_collision_force --------------------------
	.section	.text.apply_collision_force,"ax",@progbits
	.align	128
        .global         apply_collision_force
        .type           apply_collision_force,@function
        .size           apply_collision_force,(.L_x_328 - apply_collision_force)
        .other          apply_collision_force,@"STO_CUDA_ENTRY STV_DEFAULT"
apply_collision_force:
.text.apply_collision_force:
[----:B------:R-:W-:Y:S01]  /*0000*/  LDC R1, c[0x0][0x37c] ;  /* 0x0000df00ff017b82 */ /* 0x000fe20000000800 */
[----:B------:R-:W0:Y:S07]  /*0010*/  S2R R12, SR_TID.X ;  /* 0x00000000000c7919 */ /* 0x000e2e0000002100 */
[----:B------:R-:W1:Y:S01]  /*0020*/  S2UR UR5, SR_CTAID.X ;  /* 0x00000000000579c3 */ /* 0x000e620000002500 */
[----:B------:R-:W1:Y:S01]  /*0030*/  LDCU UR4, c[0x0][0x360] ;  /* 0x00006c00ff0477ac */ /* 0x000e620008000800 */
[----:B------:R-:W2:Y:S01]  /*0040*/  LDCU.U8 UR6, c[0x3][0x30] ;  /* 0x00c00600ff0677ac */ /* 0x000ea20008000000 */
[----:B------:R-:W3:Y:S01]  /*0050*/  LDCU UR14, c[0x0][0x398] ;  /* 0x00007300ff0e77ac */ /* 0x000ee20008000800 */
[----:B--2---:R-:W-:Y:S01]  /*0060*/  ISETP.NE.AND P0, PT, RZ, UR6, PT ;  /* 0x00000006ff007c0c */ /* 0x004fe2000bf05270 */
[----:B-1----:R-:W-:-:S06]  /*0070*/  UIMAD UR5, UR5, UR4, URZ ;  /* 0x00000004050572a4 */ /* 0x002fcc000f8e02ff */
[----:B0-----:R-:W-:-:S04]  /*0080*/  IADD3 R16, PT, PT, R12, UR5, RZ ;  /* 0x000000050c107c10 */ /* 0x001fc8000fffe0ff */
[----:B---3--:R-:W-:-:S13]  /*0090*/  ISETP.GE.OR P0, PT, R16, UR14, !P0 ;  /* 0x0000000e10007c0c */ /* 0x008fda000c706670 */
[----:B------:R-:W-:Y:S05]  /*00a0*/  @P0 EXIT ;  /* 0x000000000000094d */ /* 0x000fea0003800000 */
[----:B------:R-:W0:Y:S01]  /*00b0*/  LDCU.64 UR8, c[0x0][0x380] ;  /* 0x00007000ff0877ac */ /* 0x000e220008000a00 */
[----:B------:R-:W1:Y:S01]  /*00c0*/  LDCU.64 UR12, c[0x0][0x358] ;  /* 0x00006b00ff0c77ac */ /* 0x000e620008000a00 */
[----:B0-----:R-:W-:-:S04]  /*00d0*/  UISETP.NE.U32.AND UP0, UPT, UR8, URZ, UPT ;  /* 0x000000ff0800728c */ /* 0x001fc8000bf05070 */
[----:B------:R-:W-:-:S09]  /*00e0*/  UISETP.NE.AND.EX UP0, UPT, UR9, URZ, UPT, UP0 ;  /* 0x000000ff0900728c */ /* 0x000fd2000bf05300 */
[----:B-1----:R-:W-:Y:S05]  /*00f0*/  BRA.U !UP0, `(.L_x_43) ;  /* 0x0000000108107547 */ /* 0x002fea000b800000 */
[----:B------:R-:W0:Y:S02]  /*0100*/  LDC.64 R2, c[0x0][0x380] ;  /* 0x0000e000ff027b82 */ /* 0x000e240000000a00 */
[----:B0-----:R-:W-:-:S05]  /*0110*/  IMAD.WIDE R2, R16, 0x4, R2 ;  /* 0x0000000410027825 */ /* 0x001fca00078e0202 */
[----:B------:R0:W5:Y:S01]  /*0120*/  LDG.E R9, desc[UR12][R2.64] ;  /* 0x0000000c02097981 */ /* 0x000162000c1e1900 */
[----:B------:R-:W-:Y:S05]  /*0130*/  BRA `(.L_x_44) ;  /* 0x0000000000087947 */ /* 0x000fea0003800000 */
.L_x_43:
[----:B------:R-:W0:Y:S02]  /*0140*/  LDCU UR4, c[0x3][0x2c] ;  /* 0x00c00580ff0477ac */ /* 0x000e240008000800 */
[----:B0-----:R-:W-:-:S07]  /*0150*/  MOV R9, UR4 ;  /* 0x0000000400097c02 */ /* 0x001fce0008000f00 */
.L_x_44:
[----:B------:R-:W-:Y:S01]  /*0160*/  UISETP.GE.AND UP0, UPT, UR14, 0x1, UPT ;  /* 0x000000010e00788c */ /* 0x000fe2000bf06270 */
[----:B------:R-:W-:Y:S01]  /*0170*/  HFMA2 R8, -RZ, RZ, 0, 0 ;  /* 0x00000000ff087431 */ /* 0x000fe200000001ff */
[----:B------:R-:W-:-:S07]  /*0180*/  CS2R R6, SRZ ;  /* 0x0000000000067805 */ /* 0x000fce000001ff00 */
[----:B------:R-:W-:Y:S05]  /*0190*/  BRA.U !UP0, `(.L_x_45) ;  /* 0x0000002d08ec7547 */ /* 0x000fea000b800000 */
[----:B------:R-:W1:Y:S01]  /*01a0*/  LDC.64 R10, c[0x0][0x388] ;  /* 0x0000e200ff0a7b82 */ /* 0x000e620000000a00 */
[----:B------:R-:W-:-:S04]  /*01b0*/  UISETP.NE.U32.AND UP0, UPT, UR8, URZ, UPT ;  /* 0x000000ff0800728c */ /* 0x000fc8000bf05070 */
[----:B------:R-:W-:Y:S01]  /*01c0*/  UISETP.NE.AND.EX UP0, UPT, UR9, URZ, UPT, UP0 ;  /* 0x000000ff0900728c */ /* 0x000fe2000bf05300 */
[----:B-1----:R-:W-:-:S08]  /*01d0*/  IMAD.WIDE R10, R16, 0xc, R10 ;  /* 0x0000000c100a7825 */ /* 0x002fd000078e020a */
[----:B------:R-:W-:Y:S05]  /*01e0*/  BRA.U UP0, `(.L_x_46) ;  /* 0x0000001d00387547 */ /* 0x000fea000b800000 */
[----:B------:R-:W-:Y:S01]  /*01f0*/  UISETP.GE.U32.AND UP0, UPT, UR14, 0x4, UPT ;  /* 0x000000040e00788c */ /* 0x000fe2000bf06070 */
[----:B------:R-:W-:Y:S01]  /*0200*/  HFMA2 R8, -RZ, RZ, 0, 0 ;  /* 0x00000000ff087431 */ /* 0x000fe200000001ff */
[----:B------:R-:W-:Y:S02]  /*0210*/  CS2R R6, SRZ ;  /* 0x0000000000067805 */ /* 0x000fe4000001ff00 */
[----:B------:R-:W-:Y:S01]  /*0220*/  MOV R26, RZ ;  /* 0x000000ff001a7202 */ /* 0x000fe20000000f00 */
[----:B------:R-:W-:-:S04]  /*0230*/  ULOP3.LUT UR8, UR14, 0x3, URZ, 0xc0, !UPT ;  /* 0x000000030e087892 */ /* 0x000fc8000f8ec0ff */
[----:B------:R-:W-:Y:S08]  /*0240*/  BRA.U !UP0, `(.L_x_47) ;  /* 0x0000001508807547 */ /* 0x000ff0000b800000 */
[----:B------:R-:W1:Y:S01]  /*0250*/  LDCU.64 UR6, c[0x0][0x388] ;  /* 0x00007100ff0677ac */ /* 0x000e620008000a00 */
[----:B------:R-:W-:Y:S02]  /*0260*/  IADD3 R25, PT, PT, -R16, RZ, RZ ;  /* 0x000000ff10197210 */ /* 0x000fe40007ffe1ff */
[----:B------:R-:W-:Y:S01]  /*0270*/  MOV R6, RZ ;  /* 0x000000ff00067202 */ /* 0x000fe20000000f00 */
[----:B------:R-:W2:Y:S01]  /*0280*/  LDCU UR10, c[0x3][0x2c] ;  /* 0x00c00580ff0a77ac */ /* 0x000ea20008000800 */
[----:B------:R-:W3:Y:S01]  /*0290*/  LDCU UR11, c[0x3][0x24] ;  /* 0x00c00480ff0b77ac */ /* 0x000ee20008000800 */
[----:B------:R-:W-:Y:S01]  /*02a0*/  ULOP3.LUT UR9, UR14, 0x7ffffffc, URZ, 0xc0, !UPT ;  /* 0x7ffffffc0e097892 */ /* 0x000fe2000f8ec0ff */
[----:B------:R-:W4:Y:S01]  /*02b0*/  LDCU UR15, c[0x3][0x28] ;  /* 0x00c00500ff0f77ac */ /* 0x000f220008000800 */
[----:B-1----:R-:W-:-:S04]  /*02c0*/  UIADD3 UR4, UP0, UPT, UR6, 0x18, URZ ;  /* 0x0000001806047890 */ /* 0x002fc8000ff1e0ff */
[----:B------:R-:W-:Y:S01]  /*02d0*/  MOV R26, UR9 ;  /* 0x00000009001a7c02 */ /* 0x000fe20008000f00 */
[----:B------:R-:W-:Y:S01]  /*02e0*/  UIADD3.X UR6, UPT, UPT, URZ, UR7, URZ, UP0, !UPT ;  /* 0x00000007ff067290 */ /* 0x000fe200087fe4ff */
[----:B--2--5:R-:W-:Y:S01]  /*02f0*/  FADD R5, R9, UR10 ;  /* 0x0000000a09057e21 */ /* 0x024fe20008000000 */
[----:B------:R-:W-:Y:S01]  /*0300*/  MOV R28, UR4 ;  /* 0x00000004001c7c02 */ /* 0x000fe20008000f00 */
[----:B------:R-:W-:Y:S02]  /*0310*/  UMOV UR4, URZ ;  /* 0x000000ff00047c82 */ /* 0x000fe40008000000 */
[----:B---3--:R-:W-:Y:S01]  /*0320*/  FADD R5, R5, UR11 ;  /* 0x0000000b05057e21 */ /* 0x008fe20008000000 */
[----:B----4-:R-:W-:-:S07]  /*0330*/  MOV R29, UR6 ;  /* 0x00000006001d7c02 */ /* 0x010fce0008000f00 */
.L_x_92:
[----:B------:R-:W-:Y:S01]  /*0340*/  ISETP.NE.AND P0, PT, R25, RZ, PT ;  /* 0x000000ff1900720c */ /* 0x000fe20003f05270 */
[----:B------:R-:W-:-:S12]  /*0350*/  BSSY.RECONVERGENT B2, `(.L_x_48) ;  /* 0x0000050000027945 */ /* 0x000fd80003800200 */
[----:B------:R-:W-:Y:S05]  /*0360*/  @!P0 BRA `(.L_x_49) ;  /* 0x0000000400388947 */ /* 0x000fea0003800000 */
[----:B------:R-:W2:Y:S04]  /*0370*/  LDG.E R4, desc[UR12][R10.64+0x4] ;  /* 0x0000040c0a047981 */ /* 0x000ea8000c1e1900 */
[----:B0-----:R-:W2:Y:S04]  /*0380*/  LDG.E R3, desc[UR12][R28.64+-0x14] ;  /* 0xffffec0c1c037981 */ /* 0x001ea8000c1e1900 */
[----:B------:R-:W3:Y:S04]  /*0390*/  LDG.E R13, desc[UR12][R10.64] ;  /* 0x0000000c0a0d7981 */ /* 0x000ee8000c1e1900 */
[----:B------:R-:W3:Y:S04]  /*03a0*/  LDG.E R0, desc[UR12][R28.64+-0x18] ;  /* 0xffffe80c1c007981 */ /* 0x000ee8000c1e1900 */
[----:B------:R-:W4:Y:S04]  /*03b0*/  LDG.E R2, desc[UR12][R10.64+0x8] ;  /* 0x0000080c0a027981 */ /* 0x000f28000c1e1900 */
[----:B------:R-:W4:Y:S01]  /*03c0*/  LDG.E R15, desc[UR12][R28.64+-0x10] ;  /* 0xfffff00c1c0f7981 */ /* 0x000f22000c1e1900 */
[----:B------:R-:W-:Y:S01]  /*03d0*/  BSSY.RECONVERGENT B0, `(.L_x_50) ;  /* 0x0000013000007945 */ /* 0x000fe20003800200 */
[----:B--2---:R-:W-:Y:S01]  /*03e0*/  FADD R4, R4, -R3 ;  /* 0x8000000304047221 */ /* 0x004fe20000000000 */
[----:B---3--:R-:W-:-:S03]  /*03f0*/  FADD R13, R13, -R0 ;  /* 0x800000000d0d7221 */ /* 0x008fc60000000000 */
[----:B------:R-:W-:-:S04]  /*0400*/  FMUL R0, R4, R4 ;  /* 0x0000000404007220 */ /* 0x000fc80000400000 */
[----:B------:R-:W-:Y:S01]  /*0410*/  FFMA R0, R13, R13, R0 ;  /* 0x0000000d0d007223 */ /* 0x000fe20000000000 */
[----:B----4-:R-:W-:-:S04]  /*0420*/  FADD R3, R2, -R15 ;  /* 0x8000000f02037221 */ /* 0x010fc80000000000 */
[----:B------:R-:W-:-:S04]  /*0430*/  FFMA R17, R3, R3, R0 ;  /* 0x0000000303117223 */ /* 0x000fc80000000000 */
[----:B------:R0:W1:Y:S01]  /*0440*/  MUFU.RSQ R2, R17 ;  /* 0x0000001100027308 */ /* 0x0000620000001400 */
[----:B------:R-:W-:-:S04]  /*0450*/  IADD3 R0, PT, PT, R17, -0xd000000, RZ ;  /* 0xf300000011007810 */ /* 0x000fc80007ffe0ff */
[----:B------:R-:W-:-:S13]  /*0460*/  ISETP.GT.U32.AND P0, PT, R0, 0x727fffff, PT ;  /* 0x727fffff0000780c */ /* 0x000fda0003f04070 */
[----:B01----:R-:W-:Y:S05]  /*0470*/  @!P0 BRA `(.L_x_51) ;  /* 0x0000000000108947 */ /* 0x003fea0003800000 */
[----:B------:R-:W-:-:S07]  /*0480*/  MOV R0, 0x4a0 ;  /* 0x000004a000007802 */ /* 0x000fce0000000f00 */
[----:B------:R-:W-:Y:S05]  /*0490*/  CALL.REL.NOINC `($__internal_3_$__cuda_sm20_sqrt_rn_f32_slowpath) ;  /* 0x0000002c00447944 */ /* 0x000fea0003c00000 */
[----:B------:R-:W-:Y:S01]  /*04a0*/  MOV R15, R21 ;  /* 0x00000015000f7202 */ /* 0x000fe20000000f00 */
[----:B------:R-:W-:Y:S06]  /*04b0*/  BRA `(.L_x_52) ;  /* 0x0000000000107947 */ /* 0x000fec0003800000 */
.L_x_51:
[----:B------:R-:W-:Y:S01]  /*04c0*/  FMUL.FTZ R15, R17, R2 ;  /* 0x00000002110f7220 */ /* 0x000fe20000410000 */
[----:B------:R-:W-:-:S03]  /*04d0*/  FMUL.FTZ R2, R2, 0.5 ;  /* 0x3f00000002027820 */ /* 0x000fc60000410000 */
[----:B------:R-:W-:-:S04]  /*04e0*/  FFMA R0, -R15, R15, R17 ;  /* 0x0000000f0f007223 */ /* 0x000fc80000000111 */
[----:B------:R-:W-:-:S07]  /*04f0*/  FFMA R15, R0, R2, R15 ;  /* 0x00000002000f7223 */ /* 0x000fce000000000f */
.L_x_52:
[----:B------:R-:W-:Y:S05]  /*0500*/  BSYNC.RECONVERGENT B0 ;  /* 0x0000000000007941 */ /* 0x000fea0003800200 */
.L_x_50:
[----:B------:R-:W-:-:S04]  /*0510*/  FSETP.GT.AND P0, PT, R15, 9.9999999747524270788e-07, PT ;  /* 0x358637bd0f00780b */ /* 0x000fc80003f04000 */
[----:B------:R-:W-:-:S13]  /*0520*/  FSETP.GEU.OR P0, PT, R15, R5, !P0 ;  /* 0x000000050f00720b */ /* 0x000fda000470e400 */
[----:B------:R-:W-:Y:S05]  /*0530*/  @P0 BRA `(.L_x_49) ;  /* 0x0000000000c40947 */ /* 0x000fea0003800000 */
[----:B------:R-:W0:Y:S01]  /*0540*/  MUFU.RCP R0, R15 ;  /* 0x0000000f00007308 */ /* 0x000e220000001000 */
[----:B------:R-:W-:Y:S01]  /*0550*/  FADD R2, R5, -R15 ;  /* 0x8000000f05027221 */ /* 0x000fe20000000000 */
[----:B------:R-:W-:Y:S03]  /*0560*/  BSSY.RECONVERGENT B3, `(.L_x_53) ;  /* 0x000000e000037945 */ /* 0x000fe60003800200 */
[----:B------:R-:W-:-:S03]  /*0570*/  FMUL R2, R2, UR15 ;  /* 0x0000000f02027c20 */ /* 0x000fc60008400000 */
        /* <DEDUP_REMOVED lines=8> */
[----:B------:R-:W-:Y:S02]  /*0600*/  MOV R23, R15 ;  /* 0x0000000f00177202 */ /* 0x000fe40000000f00 */
[----:B------:R-:W-:-:S07]  /*0610*/  MOV R17, 0x630 ;  /* 0x0000063000117802 */ /* 0x000fce0000000f00 */
[----:B------:R-:W-:Y:S05]  /*0620*/  CALL.REL.NOINC `($__internal_4_$__cuda_sm3x_div_rn_noftz_f32_slowpath) ;  /* 0x0000002c00387944 */ /* 0x000fea0003c00000 */
[----:B------:R-:W-:-:S07]  /*0630*/  MOV R14, R0 ;  /* 0x00000000000e7202 */ /* 0x000fce0000000f00 */
.L_x_54:
[----:B------:R-:W-:Y:S05]  /*0640*/  BSYNC.RECONVERGENT B3 ;  /* 0x0000000000037941 */ /* 0x000fea0003800200 */
.L_x_53:
        /* <DEDUP_REMOVED lines=14> */
.L_x_56:
[----:B------:R-:W-:Y:S05]  /*0730*/  BSYNC.RECONVERGENT B3 ;  /* 0x0000000000037941 */ /* 0x000fea0003800200 */
.L_x_55:
        /* <DEDUP_REMOVED lines=13> */
.L_x_58:
[----:B------:R-:W-:Y:S05]  /*0810*/  BSYNC.RECONVERGENT B3 ;  /* 0x0000000000037941 */ /* 0x000fea0003800200 */
.L_x_57:
[C---:B------:R-:W-:Y:S01]  /*0820*/  FFMA R8, R2.reuse, R14, R8 ;  /* 0x0000000e02087223 */ /* 0x040fe20000000008 */
[C---:B------:R-:W-:Y:S01]  /*0830*/  FFMA R7, R2.reuse, R13, R7 ;  /* 0x0000000d02077223 */ /* 0x040fe20000000007 */
[----:B------:R-:W-:-:S07]  /*0840*/  FFMA R6, R2, R0, R6 ;  /* 0x0000000002067223 */ /* 0x000fce0000000006 */
.L_x_49:
[----:B------:R-:W-:Y:S05]  /*0850*/  BSYNC.RECONVERGENT B2 ;  /* 0x0000000000027941 */ /* 0x000fea0003800200 */
.L_x_48:
[----:B------:R-:W-:Y:S01]  /*0860*/  UIADD3 UR6, UPT, UPT, UR4, 0x1, URZ ;  /* 0x0000000104067890 */ /* 0x000fe2000fffe0ff */
[----:B------:R-:W-:Y:S05]  /*0870*/  BSSY.RECONVERGENT B2, `(.L_x_59) ;  /* 0x0000051000027945 */ /* 0x000fea0003800200 */
[----:B------:R-:W-:-:S13]  /*0880*/  ISETP.NE.AND P0, PT, R16, UR6, PT ;  /* 0x0000000610007c0c */ /* 0x000fda000bf05270 */
        /* <DEDUP_REMOVED lines=22> */
.L_x_62:
[----:B------:R-:W-:Y:S01]  /*09f0*/  FMUL.FTZ R15, R17, R2 ;  /* 0x00000002110f7220 */ /* 0x000fe20000410000 */
[----:B------:R-:W-:-:S03]  /*0a00*/  FMUL.FTZ R2, R2, 0.5 ;  /* 0x3f00000002027820 */ /* 0x000fc60000410000 */
[----:B------:R-:W-:-:S04]  /*0a10*/  FFMA R0, -R15, R15, R17 ;  /* 0x0000000f0f007223 */ /* 0x000fc80000000111 */
[----:B------:R-:W-:-:S07]  /*0a20*/  FFMA R15, R0, R2, R15 ;  /* 0x00000002000f7223 */ /* 0x000fce000000000f */
.L_x_63:
[----:B------:R-:W-:Y:S05]  /*0a30*/  BSYNC.RECONVERGENT B0 ;  /* 0x0000000000007941 */ /* 0x000fea0003800200 */
.L_x_61:
        /* <DEDUP_REMOVED lines=19> */
.L_x_65:
[----:B------:R-:W-:Y:S05]  /*0b70*/  BSYNC.RECONVERGENT B3 ;  /* 0x0000000000037941 */ /* 0x000fea0003800200 */
.L_x_64:
        /* <DEDUP_REMOVED lines=14> */
.L_x_67:
[----:B------:R-:W-:Y:S05]  /*0c60*/  BSYNC.RECONVERGENT B3 ;  /* 0x0000000000037941 */ /* 0x000fea0003800200 */
.L_x_66:
        /* <DEDUP_REMOVED lines=13> */
.L_x_69:
[----:B------:R-:W-:Y:S05]  /*0d40*/  BSYNC.RECONVERGENT B3 ;  /* 0x0000000000037941 */ /* 0x000fea0003800200 */
.L_x_68:
[C---:B------:R-:W-:Y:S01]  /*0d50*/  FFMA R8, R2.reuse, R14, R8 ;  /* 0x0000000e02087223 */ /* 0x040fe20000000008 */
[C---:B------:R-:W-:Y:S01]  /*0d60*/  FFMA R7, R2.reuse, R13, R7 ;  /* 0x0000000d02077223 */ /* 0x040fe20000000007 */
[----:B------:R-:W-:-:S07]  /*0d70*/  FFMA R6, R2, R0, R6 ;  /* 0x0000000002067223 */ /* 0x000fce0000000006 */
.L_x_60:
[----:B------:R-:W-:Y:S05]  /*0d80*/  BSYNC.RECONVERGENT B2 ;  /* 0x0000000000027941 */ /* 0x000fea0003800200 */
.L_x_59:
        /* <DEDUP_REMOVED lines=25> */
.L_x_73:
[----:B------:R-:W-:Y:S01]  /*0f20*/  FMUL.FTZ R15, R17, R2 ;  /* 0x00000002110f7220 */ /* 0x000fe20000410000 */
[----:B------:R-:W-:-:S03]  /*0f30*/  FMUL.FTZ R2, R2, 0.5 ;  /* 0x3f00000002027820 */ /* 0x000fc60000410000 */
[----:B------:R-:W-:-:S04]  /*0f40*/  FFMA R0, -R15, R15, R17 ;  /* 0x0000000f0f007223 */ /* 0x000fc80000000111 */
[----:B------:R-:W-:-:S07]  /*0f50*/  FFMA R15, R0, R2, R15 ;  /* 0x00000002000f7223 */ /* 0x000fce000000000f */
.L_x_74:
[----:B------:R-:W-:Y:S05]  /*0f60*/  BSYNC.RECONVERGENT B0 ;  /* 0x0000000000007941 */ /* 0x000fea0003800200 */
.L_x_72:
        /* <DEDUP_REMOVED lines=19> */
.L_x_76:
[----:B------:R-:W-:Y:S05]  /*10a0*/  BSYNC.RECONVERGENT B3 ;  /* 0x0000000000037941 */ /* 0x000fea0003800200 */
.L_x_75:
        /* <DEDUP_REMOVED lines=14> */
.L_x_78:
[----:B------:R-:W-:Y:S05]  /*1190*/  BSYNC.RECONVERGENT B3 ;  /* 0x0000000000037941 */ /* 0x000fea0003800200 */
.L_x_77:
        /* <DEDUP_REMOVED lines=13> */
.L_x_80:
[----:B------:R-:W-:Y:S05]  /*1270*/  BSYNC.RECONVERGENT B3 ;  /* 0x0000000000037941 */ /* 0x000fea0003800200 */
.L_x_79:
[C---:B------:R-:W-:Y:S01]  /*1280*/  FFMA R8, R2.reuse, R14, R8 ;  /* 0x0000000e02087223 */ /* 0x040fe20000000008 */
[C---:B------:R-:W-:Y:S01]  /*1290*/  FFMA R7, R2.reuse, R13, R7 ;  /* 0x0000000d02077223 */ /* 0x040fe20000000007 */
[----:B------:R-:W-:-:S07]  /*12a0*/  FFMA R6, R2, R0, R6 ;  /* 0x0000000002067223 */ /* 0x000fce0000000006 */
.L_x_71:
[----:B------:R-:W-:Y:S05]  /*12b0*/  BSYNC.RECONVERGENT B2 ;  /* 0x0000000000027941 */ /* 0x000fea0003800200 */
.L_x_70:
        /* <DEDUP_REMOVED lines=25> */
.L_x_84:
[----:B------:R-:W-:Y:S01]  /*1450*/  FMUL.FTZ R15, R17, R2 ;  /* 0x00000002110f7220 */ /* 0x000fe20000410000 */
[----:B------:R-:W-:-:S03]  /*1460*/  FMUL.FTZ R2, R2, 0.5 ;  /* 0x3f00000002027820 */ /* 0x000fc60000410000 */
[----:B------:R-:W-:-:S04]  /*1470*/  FFMA R0, -R15, R15, R17 ;  /* 0x0000000f0f007223 */ /* 0x000fc80000000111 */
[----:B------:R-:W-:-:S07]  /*1480*/  FFMA R15, R0, R2, R15 ;  /* 0x00000002000f7223 */ /* 0x000fce000000000f */
.L_x_85:
[----:B------:R-:W-:Y:S05]  /*1490*/  BSYNC.RECONVERGENT B0 ;  /* 0x0000000000007941 */ /* 0x000fea0003800200 */
.L_x_83:
        /* <DEDUP_REMOVED lines=19> */
.L_x_87:
[----:B------:R-:W-:Y:S05]  /*15d0*/  BSYNC.RECONVERGENT B3 ;  /* 0x0000000000037941 */ /* 0x000fea0003800200 */
.L_x_86:
        /* <DEDUP_REMOVED lines=14> */
.L_x_89:
[----:B------:R-:W-:Y:S05]  /*16c0*/  BSYNC.RECONVERGENT B3 ;  /* 0x0000000000037941 */ /* 0x000fea0003800200 */
.L_x_88:
        /* <DEDUP_REMOVED lines=13> */
.L_x_91:
[----:B------:R-:W-:Y:S05]  /*17a0*/  BSYNC.RECONVERGENT B3 ;  /* 0x0000000000037941 */ /* 0x000fea0003800200 */
.L_x_90:
[C---:B------:R-:W-:Y:S01]  /*17b0*/  FFMA R8, R2.reuse, R14, R8 ;  /* 0x0000000e02087223 */ /* 0x040fe20000000008 */
[C---:B------:R-:W-:Y:S01]  /*17c0*/  FFMA R7, R2.reuse, R13, R7 ;  /* 0x0000000d02077223 */ /* 0x040fe20000000007 */
[----:B------:R-:W-:-:S07]  /*17d0*/  FFMA R6, R2, R0, R6 ;  /* 0x0000000002067223 */ /* 0x000fce0000000006 */
.L_x_82:
[----:B------:R-:W-:Y:S05]  /*17e0*/  BSYNC.RECONVERGENT B2 ;  /* 0x0000000000027941 */ /* 0x000fea0003800200 */
.L_x_81:
[----:B------:R-:W-:Y:S01]  /*17f0*/  UIADD3 UR4, UPT, UPT, UR4, 0x4, URZ ;  /* 0x0000000404047890 */ /* 0x000fe2000fffe0ff */
[----:B------:R-:W-:Y:S02]  /*1800*/  IADD3 R28, P1, PT, R28, 0x30, RZ ;  /* 0x000000301c1c7810 */ /* 0x000fe40007f3e0ff */
[----:B------:R-:W-:Y:S02]  /*1810*/  IADD3 R25, PT, PT, R25, 0x4, RZ ;  /* 0x0000000419197810 */ /* 0x000fe40007ffe0ff */
[----:B------:R-:W-:Y:S02]  /*1820*/  IADD3.X R29, PT, PT, RZ, R29, RZ, P1, !PT ;  /* 0x0000001dff1d7210 */ /* 0x000fe40000ffe4ff */
[----:B------:R-:W-:-:S13]  /*1830*/  ISETP.NE.AND P0, PT, R26, UR4, PT ;  /* 0x000000041a007c0c */ /* 0x000fda000bf05270 */
[----:B------:R-:W-:Y:S05]  /*1840*/  @P0 BRA `(.L_x_92) ;  /* 0xffffffe800bc0947 */ /* 0x000fea000383ffff */
.L_x_47:
[----:B------:R-:W-:-:S09]  /*1850*/  UISETP.NE.AND UP0, UPT, UR8, URZ, UPT ;  /* 0x000000ff0800728c */ /* 0x000fd2000bf05270 */
[----:B------:R-:W-:Y:S05]  /*1860*/  BRA.U !UP0, `(.L_x_45) ;  /* 0x0000001908387547 */ /* 0x000fea000b800000 */
[----:B0-----:R-:W0:Y:S01]  /*1870*/  LDC.64 R2, c[0x0][0x388] ;  /* 0x0000e200ff027b82 */ /* 0x001e220000000a00 */
[----:B------:R-:W1:Y:S01]  /*1880*/  LDCU UR6, c[0x3][0x2c] ;  /* 0x00c00580ff0677ac */ /* 0x000e620008000800 */
[----:B------:R-:W2:Y:S01]  /*1890*/  LDCU UR7, c[0x3][0x24] ;  /* 0x00c00480ff0777ac */ /* 0x000ea20008000800 */
[----:B------:R-:W3:Y:S01]  /*18a0*/  LDCU UR9, c[0x3][0x28] ;  /* 0x00c00500ff0977ac */ /* 0x000ee20008000800 */
[----:B------:R-:W-:Y:S01]  /*18b0*/  UIADD3 UR4, UPT, UPT, -UR8, URZ, URZ ;  /* 0x000000ff08047290 */ /* 0x000fe2000fffe1ff */
[C---:B0-----:R-:W-:Y:S01]  /*18c0*/  IMAD.WIDE.U32 R2, R26.reuse, 0xc, R2 ;  /* 0x0000000c1a027825 */ /* 0x041fe200078e0002 */
[----:B------:R-:W-:Y:S02]  /*18d0*/  IADD3 R26, PT, PT, R26, -UR5, -R12 ;  /* 0x800000051a1a7c10 */ /* 0x000fe4000fffe80c */
[----:B------:R-:W-:Y:S01]  /*18e0*/  IADD3 R0, P0, PT, R2, 0x8, RZ ;  /* 0x0000000802007810 */ /* 0x000fe20007f1e0ff */
[----:B-1---5:R-:W-:-:S03]  /*18f0*/  FADD R2, R9, UR6 ;  /* 0x0000000609027e21 */ /* 0x022fc60008000000 */
[----:B------:R-:W-:Y:S01]  /*1900*/  IADD3.X R15, PT, PT, RZ, R3, RZ, P0, !PT ;  /* 0x00000003ff0f7210 */ /* 0x000fe200007fe4ff */
[----:B--23--:R-:W-:-:S08]  /*1910*/  FADD R2, R2, UR7 ;  /* 0x0000000702027e21 */ /* 0x00cfd00008000000 */
.L_x_104:
[----:B------:R-:W-:Y:S01]  /*1920*/  ISETP.NE.AND P0, PT, R26, RZ, PT ;  /* 0x000000ff1a00720c */ /* 0x000fe20003f05270 */
[----:B------:R-:W-:Y:S01]  /*1930*/  BSSY.RECONVERGENT B2, `(.L_x_93) ;  /* 0x0000051000027945 */ /* 0x000fe20003800200 */
[----:B------:R-:W-:-:S11]  /*1940*/  MOV R14, R0 ;  /* 0x00000000000e7202 */ /* 0x000fd60000000f00 */
[----:B------:R-:W-:Y:S05]  /*1950*/  @!P0 BRA `(.L_x_94) ;  /* 0x0000000400388947 */ /* 0x000fea0003800000 */
[----:B------:R-:W2:Y:S04]  /*1960*/  LDG.E R5, desc[UR12][R10.64+0x4] ;  /* 0x0000040c0a057981 */ /* 0x000ea8000c1e1900 */
[----:B------:R-:W2:Y:S04]  /*1970*/  LDG.E R0, desc[UR12][R14.64+-0x4] ;  /* 0xfffffc0c0e007981 */ /* 0x000ea8000c1e1900 */
        /* <DEDUP_REMOVED lines=19> */
.L_x_96:
[----:B------:R-:W-:Y:S01]  /*1ab0*/  FMUL.FTZ R13, R17, R12 ;  /* 0x0000000c110d7220 */ /* 0x000fe20000410000 */
[----:B------:R-:W-:-:S03]  /*1ac0*/  FMUL.FTZ R3, R12, 0.5 ;  /* 0x3f0000000c037820 */ /* 0x000fc60000410000 */
[----:B------:R-:W-:-:S04]  /*1ad0*/  FFMA R0, -R13, R13, R17 ;  /* 0x0000000d0d007223 */ /* 0x000fc80000000111 */
[----:B------:R-:W-:-:S07]  /*1ae0*/  FFMA R13, R0, R3, R13 ;  /* 0x00000003000d7223 */ /* 0x000fce000000000d */
.L_x_97:
[----:B------:R-:W-:Y:S05]  /*1af0*/  BSYNC.RECONVERGENT B0 ;  /* 0x0000000000007941 */ /* 0x000fea0003800200 */
.L_x_95:
[----:B------:R-:W-:-:S04]  /*1b00*/  FSETP.GT.AND P0, PT, R13, 9.9999999747524270788e-07, PT ;  /* 0x358637bd0d00780b */ /* 0x000fc80003f04000 */
[----:B------:R-:W-:-:S13]  /*1b10*/  FSETP.GEU.OR P0, PT, R13, R2, !P0 ;  /* 0x000000020d00720b */ /* 0x000fda000470e400 */
[----:B------:R-:W-:Y:S05]  /*1b20*/  @P0 BRA `(.L_x_94) ;  /* 0x0000000000c40947 */ /* 0x000fea0003800000 */
[----:B------:R-:W0:Y:S01]  /*1b30*/  MUFU.RCP R0, R13 ;  /* 0x0000000d00007308 */ /* 0x000e220000001000 */
[----:B------:R-:W-:Y:S07]  /*1b40*/  BSSY.RECONVERGENT B3, `(.L_x_98) ;  /* 0x000000f000037945 */ /* 0x000fee0003800200 */
[----:B------:R-:W1:Y:S01]  /*1b50*/  FCHK P0, R22, R13 ;  /* 0x0000000d16007302 */ /* 0x000e620000000000 */
[----:B0-----:R-:W-:-:S04]  /*1b60*/  FFMA R3, R0, -R13, 1 ;  /* 0x3f80000000037423 */ /* 0x001fc8000000080d */
[----:B------:R-:W-:Y:S01]  /*1b70*/  FFMA R9, R0, R3, R0 ;  /* 0x0000000300097223 */ /* 0x000fe20000000000 */
[----:B------:R-:W-:-:S03]  /*1b80*/  FADD R3, R2, -R13 ;  /* 0x8000000d02037221 */ /* 0x000fc60000000000 */
[----:B------:R-:W-:Y:S01]  /*1b90*/  FFMA R12, R22, R9, RZ ;  /* 0x00000009160c7223 */ /* 0x000fe200000000ff */
[----:B------:R-:W-:-:S03]  /*1ba0*/  FMUL R3, R3, UR9 ;  /* 0x0000000903037c20 */ /* 0x000fc60008400000 */
        /* <DEDUP_REMOVED lines=8> */
.L_x_99:
[----:B------:R-:W-:Y:S05]  /*1c30*/  BSYNC.RECONVERGENT B3 ;  /* 0x0000000000037941 */ /* 0x000fea0003800200 */
.L_x_98:
        /* <DEDUP_REMOVED lines=14> */
.L_x_101:
[----:B------:R-:W-:Y:S05]  /*1d20*/  BSYNC.RECONVERGENT B3 ;  /* 0x0000000000037941 */ /* 0x000fea0003800200 */
.L_x_100:
        /* <DEDUP_REMOVED lines=13> */
.L_x_103:
[----:B------:R-:W-:Y:S05]  /*1e00*/  BSYNC.RECONVERGENT B3 ;  /* 0x0000000000037941 */ /* 0x000fea0003800200 */
.L_x_102:
[C---:B------:R-:W-:Y:S01]  /*1e10*/  FFMA R8, R3.reuse, R12, R8 ;  /* 0x0000000c03087223 */ /* 0x040fe20000000008 */
[C---:B------:R-:W-:Y:S01]  /*1e20*/  FFMA R7, R3.reuse, R9, R7 ;  /* 0x0000000903077223 */ /* 0x040fe20000000007 */
[----:B------:R-:W-:-:S07]  /*1e30*/  FFMA R6, R3, R0, R6 ;  /* 0x0000000003067223 */ /* 0x000fce0000000006 */
.L_x_94:
[----:B------:R-:W-:Y:S05]  /*1e40*/  BSYNC.RECONVERGENT B2 ;  /* 0x0000000000027941 */ /* 0x000fea0003800200 */
.L_x_93:
[----:B------:R-:W-:Y:S01]  /*1e50*/  UIADD3 UR4, UPT, UPT, UR4, 0x1, URZ ;  /* 0x0000000104047890 */ /* 0x000fe2000fffe0ff */
[----:B------:R-:W-:-:S03]  /*1e60*/  IADD3 R0, P0, PT, R14, 0xc, RZ ;  /* 0x0000000c0e007810 */ /* 0x000fc60007f1e0ff */
[----:B------:R-:W-:Y:S01]  /*1e70*/  UISETP.NE.AND UP0, UPT, UR4, URZ, UPT ;  /* 0x000000ff0400728c */ /* 0x000fe2000bf05270 */
[----:B------:R-:W-:-:S08]  /*1e80*/  IADD3.X R14, PT, PT, RZ, R15, RZ, P0, !PT ;  /* 0x0000000fff0e7210 */ /* 0x000fd000007fe4ff */
[----:B------:R-:W-:Y:S05]  /*1e90*/  BRA.U !UP0, `(.L_x_45) ;  /* 0x0000001108ac7547 */ /* 0x000fea000b800000 */
[----:B------:R-:W-:Y:S02]  /*1ea0*/  IADD3 R26, PT, PT, R26, 0x1, RZ ;  /* 0x000000011a1a7810 */ /* 0x000fe40007ffe0ff */
[----:B------:R-:W-:Y:S01]  /*1eb0*/  MOV R15, R14 ;  /* 0x0000000e000f7202 */ /* 0x000fe20000000f00 */
[----:B------:R-:W-:Y:S06]  /*1ec0*/  BRA `(.L_x_104) ;  /* 0xfffffff800947947 */ /* 0x000fec000383ffff */
.L_x_46:
[----:B------:R-:W-:Y:S01]  /*1ed0*/  UISETP.NE.AND UP0, UPT, UR14, 0x1, UPT ;  /* 0x000000010e00788c */ /* 0x000fe2000bf05270 */
[----:B------:R-:W-:Y:S01]  /*1ee0*/  HFMA2 R5, -RZ, RZ, 0, 0 ;  /* 0x00000000ff057431 */ /* 0x000fe200000001ff */
[----:B------:R-:W-:Y:S02]  /*1ef0*/  CS2R R6, SRZ ;  /* 0x0000000000067805 */ /* 0x000fe4000001ff00 */
[----:B------:R-:W-:-:S05]  /*1f00*/  MOV R8, RZ ;  /* 0x000000ff00087202 */ /* 0x000fca0000000f00 */
[----:B------:R-:W-:Y:S05]  /*1f10*/  BRA.U !UP0, `(.L_x_105) ;  /* 0x0000000d08147547 */ /* 0x000fea000b800000 */
[----:B------:R-:W1:Y:S01]  /*1f20*/  LDCU.64 UR10, c[0x0][0x388] ;  /* 0x00007100ff0a77ac */ /* 0x000e620008000a00 */
[----:B------:R-:W-:Y:S02]  /*1f30*/  IADD3 R4, PT, PT, -R16, RZ, RZ ;  /* 0x000000ff10047210 */ /* 0x000fe40007ffe1ff */
[----:B------:R-:W-:Y:S01]  /*1f40*/  MOV R6, RZ ;  /* 0x000000ff00067202 */ /* 0x000fe20000000f00 */
[----:B------:R-:W-:Y:S01]  /*1f50*/  UIADD3 UR7, UP0, UPT, UR8, 0x4, URZ ;  /* 0x0000000408077890 */ /* 0x000fe2000ff1e0ff */
[----:B------:R-:W2:Y:S03]  /*1f60*/  LDCU UR16, c[0x3][0x28] ;  /* 0x00c00500ff1077ac */ /* 0x000ea60008000800 */
[----:B------:R-:W-:Y:S02]  /*1f70*/  UIADD3.X UR8, UPT, UPT, URZ, UR9, URZ, UP0, !UPT ;  /* 0x00000009ff087290 */ /* 0x000fe400087fe4ff */
[----:B------:R-:W-:Y:S01]  /*1f80*/  MOV R12, UR7 ;  /* 0x00000007000c7c02 */ /* 0x000fe20008000f00 */
[----:B------:R-:W3:Y:S03]  /*1f90*/  LDCU UR15, c[0x3][0x24] ;  /* 0x00c00480ff0f77ac */ /* 0x000ee60008000800 */
[----:B------:R-:W-:Y:S01]  /*1fa0*/  MOV R13, UR8 ;  /* 0x00000008000d7c02 */ /* 0x000fe20008000f00 */
[----:B-1----:R-:W-:-:S02]  /*1fb0*/  UIADD3 UR4, UP1, UPT, UR10, 0xc, URZ ;  /* 0x0000000c0a047890 */ /* 0x002fc4000ff3e0ff */
[----:B------:R-:W-:Y:S02]  /*1fc0*/  ULOP3.LUT UR10, UR14, 0x7ffffffe, URZ, 0xc0, !UPT ;  /* 0x7ffffffe0e0a7892 */ /* 0x000fe4000f8ec0ff */
[----:B------:R-:W-:Y:S02]  /*1fd0*/  UIADD3.X UR6, UPT, UPT, URZ, UR11, URZ, UP1, !UPT ;  /* 0x0000000bff067290 */ /* 0x000fe40008ffe4ff */
[----:B------:R-:W-:Y:S01]  /*1fe0*/  MOV R14, UR4 ;  /* 0x00000004000e7c02 */ /* 0x000fe20008000f00 */
[----:B------:R-:W-:Y:S01]  /*1ff0*/  UMOV UR4, URZ ;  /* 0x000000ff00047c82 */ /* 0x000fe20008000000 */
[----:B------:R-:W-:Y:S02]  /*2000*/  MOV R5, UR10 ;  /* 0x0000000a00057c02 */ /* 0x000fe40008000f00 */
[----:B--2---:R-:W-:-:S07]  /*2010*/  MOV R15, UR6 ;  /* 0x00000006000f7c02 */ /* 0x004fce0008000f00 */
.L_x_128:
[----:B------:R-:W-:Y:S01]  /*2020*/  ISETP.NE.AND P0, PT, R4, RZ, PT ;  /* 0x000000ff0400720c */ /* 0x000fe20003f05270 */
[----:B------:R-:W-:-:S12]  /*2030*/  BSSY.RECONVERGENT B2, `(.L_x_106) ;  /* 0x0000054000027945 */ /* 0x000fd80003800200 */
[----:B------:R-:W-:Y:S05]  /*2040*/  @!P0 BRA `(.L_x_107) ;  /* 0x0000000400488947 */ /* 0x000fea0003800000 */
[----:B0-----:R-:W2:Y:S04]  /*2050*/  LDG.E R3, desc[UR12][R10.64+0x4] ;  /* 0x0000040c0a037981 */ /* 0x001ea8000c1e1900 */
[----:B------:R-:W2:Y:S04]  /*2060*/  LDG.E R2, desc[UR12][R14.64+-0x8] ;  /* 0xfffff80c0e027981 */ /* 0x000ea8000c1e1900 */
[----:B------:R-:W4:Y:S04]  /*2070*/  LDG.E R22, desc[UR12][R10.64] ;  /* 0x0000000c0a167981 */ /* 0x000f28000c1e1900 */
[----:B------:R-:W4:Y:S04]  /*2080*/  LDG.E R17, desc[UR12][R14.64+-0xc] ;  /* 0xfffff40c0e117981 */ /* 0x000f28000c1e1900 */
[----:B------:R-:W3:Y:S04]  /*2090*/  LDG.E R18, desc[UR12][R10.64+0x8] ;  /* 0x0000080c0a127981 */ /* 0x000ee8000c1e1900 */
[----:B------:R-:W3:Y:S04]  /*20a0*/  LDG.E R19, desc[UR12][R14.64+-0x4] ;  /* 0xfffffc0c0e137981 */ /* 0x000ee8000c1e1900 */
[----:B------:R-:W3:Y:S01]  /*20b0*/  LDG.E R0, desc[UR12][R12.64+-0x4] ;  /* 0xfffffc0c0c007981 */ /* 0x000ee2000c1e1900 */
[----:B------:R-:W-:Y:S01]  /*20c0*/  BSSY.RECONVERGENT B0, `(.L_x_108) ;  /* 0x0000016000007945 */ /* 0x000fe20003800200 */
[----:B--2---:R-:W-:Y:S01]  /*20d0*/  FADD R3, R3, -R2 ;  /* 0x8000000203037221 */ /* 0x004fe20000000000 */
[----:B----4-:R-:W-:-:S03]  /*20e0*/  FADD R22, R22, -R17 ;  /* 0x8000001116167221 */ /* 0x010fc60000000000 */
[----:B------:R-:W-:-:S04]  /*20f0*/  FMUL R17, R3, R3 ;  /* 0x0000000303117220 */ /* 0x000fc80000400000 */
[----:B------:R-:W-:Y:S01]  /*2100*/  FFMA R17, R22, R22, R17 ;  /* 0x0000001616117223 */ /* 0x000fe20000000011 */
[----:B---3--:R-:W-:-:S04]  /*2110*/  FADD R2, R18, -R19 ;  /* 0x8000001312027221 */ /* 0x008fc80000000000 */
[----:B------:R-:W-:Y:S01]  /*2120*/  FFMA R19, R2, R2, R17 ;  /* 0x0000000202137223 */ /* 0x000fe20000000011 */
[----:B-----5:R-:W-:-:S03]  /*2130*/  FADD R0, R0, R9 ;  /* 0x0000000900007221 */ /* 0x020fc60000000000 */
[----:B------:R0:W1:Y:S01]  /*2140*/  MUFU.RSQ R18, R19 ;  /* 0x0000001300127308 */ /* 0x0000620000001400 */
[----:B------:R-:W-:Y:S01]  /*2150*/  IADD3 R17, PT, PT, R19, -0xd000000, RZ ;  /* 0xf300000013117810 */ /* 0x000fe20007ffe0ff */
[----:B------:R-:W-:-:S03]  /*2160*/  FADD R23, R0, UR15 ;  /* 0x0000000f00177e21 */ /* 0x000fc60008000000 */
[----:B------:R-:W-:-:S13]  /*2170*/  ISETP.GT.U32.AND P0, PT, R17, 0x727fffff, PT ;  /* 0x727fffff1100780c */ /* 0x000fda0003f04070 */
[----:B01----:R-:W-:Y:S05]  /*2180*/  @!P0 BRA `(.L_x_109) ;  /* 0x0000000000148947 */ /* 0x003fea0003800000 */
[----:B------:R-:W-:Y:S02]  /*2190*/  MOV R17, R19 ;  /* 0x0000001300117202 */ /* 0x000fe40000000f00 */
[----:B------:R-:W-:-:S07]  /*21a0*/  MOV R0, 0x21c0 ;  /* 0x000021c000007802 */ /* 0x000fce0000000f00 */
[----:B------:R-:W-:Y:S05]  /*21b0*/  CALL.REL.NOINC `($__internal_3_$__cuda_sm20_sqrt_rn_f32_slowpath) ;  /* 0x0000000c00fc7944 */ /* 0x000fea0003c00000 */
[----:B------:R-:W-:Y:S01]  /*21c0*/  MOV R28, R21 ;  /* 0x00000015001c7202 */ /* 0x000fe20000000f00 */
[----:B------:R-:W-:Y:S06]  /*21d0*/  BRA `(.L_x_110) ;  /* 0x0000000000107947 */ /* 0x000fec0003800000 */
.L_x_109:
[----:B------:R-:W-:Y:S01]  /*21e0*/  FMUL.FTZ R28, R19, R18 ;  /* 0x00000012131c7220 */ /* 0x000fe20000410000 */
[----:B------:R-:W-:-:S03]  /*21f0*/  FMUL.FTZ R0, R18, 0.5 ;  /* 0x3f00000012007820 */ /* 0x000fc60000410000 */
[----:B------:R-:W-:-:S04]  /*2200*/  FFMA R17, -R28, R28, R19 ;  /* 0x0000001c1c117223 */ /* 0x000fc80000000113 */
[----:B------:R-:W-:-:S07]  /*2210*/  FFMA R28, R17, R0, R28 ;  /* 0x00000000111c7223 */ /* 0x000fce000000001c */
.L_x_110:
[----:B------:R-:W-:Y:S05]  /*2220*/  BSYNC.RECONVERGENT B0 ;  /* 0x0000000000007941 */ /* 0x000fea0003800200 */
.L_x_108:
        /* <DEDUP_REMOVED lines=19> */
.L_x_112:
[----:B------:R-:W-:Y:S05]  /*2360*/  BSYNC.RECONVERGENT B3 ;  /* 0x0000000000037941 */ /* 0x000fea0003800200 */
.L_x_111:
        /* <DEDUP_REMOVED lines=14> */
.L_x_114:
[----:B------:R-:W-:Y:S05]  /*2450*/  BSYNC.RECONVERGENT B3 ;  /* 0x0000000000037941 */ /* 0x000fea0003800200 */
.L_x_113:
        /* <DEDUP_REMOVED lines=13> */
.L_x_116:
[----:B------:R-:W-:Y:S05]  /*2530*/  BSYNC.RECONVERGENT B3 ;  /* 0x0000000000037941 */ /* 0x000fea0003800200 */
.L_x_115:
[C---:B------:R-:W-:Y:S01]  /*2540*/  FFMA R8, R25.reuse, R27, R8 ;  /* 0x0000001b19087223 */ /* 0x040fe20000000008 */
[C---:B------:R-:W-:Y:S01]  /*2550*/  FFMA R7, R25.reuse, R26, R7 ;  /* 0x0000001a19077223 */ /* 0x040fe20000000007 */
[----:B------:R-:W-:-:S07]  /*2560*/  FFMA R6, R25, R0, R6 ;  /* 0x0000000019067223 */ /* 0x000fce0000000006 */
.L_x_107:
[----:B---3--:R-:W-:Y:S05]  /*2570*/  BSYNC.RECONVERGENT B2 ;  /* 0x0000000000027941 */ /* 0x008fea0003800200 */
.L_x_106:
[----:B------:R-:W-:Y:S01]  /*2580*/  UIADD3 UR6, UPT, UPT, UR4, 0x1, URZ ;  /* 0x0000000104067890 */ /* 0x000fe2000fffe0ff */
[----:B------:R-:W-:Y:S05]  /*2590*/  BSSY.RECONVERGENT B2, `(.L_x_117) ;  /* 0x0000055000027945 */ /* 0x000fea0003800200 */
[----:B------:R-:W-:-:S13]  /*25a0*/  ISETP.NE.AND P0, PT, R16, UR6, PT ;  /* 0x0000000610007c0c */ /* 0x000fda000bf05270 */
[----:B------:R-:W-:Y:S05]  /*25b0*/  @!P0 BRA `(.L_x_118) ;  /* 0x0000000400488947 */ /* 0x000fea0003800000 */
[----:B0-----:R-:W2:Y:S04]  /*25c0*/  LDG.E R2, desc[UR12][R10.64+0x4] ;  /* 0x0000040c0a027981 */ /* 0x001ea8000c1e1900 */
[----:B------:R-:W2:Y:S04]  /*25d0*/  LDG.E R17, desc[UR12][R14.64+0x4] ;  /* 0x0000040c0e117981 */ /* 0x000ea8000c1e1900 */
[----:B------:R-:W3:Y:S04]  /*25e0*/  LDG.E R22, desc[UR12][R10.64] ;  /* 0x0000000c0a167981 */ /* 0x000ee8000c1e1900 */
[----:B------:R-:W3:Y:S04]  /*25f0*/  LDG.E R3, desc[UR12][R14.64] ;  /* 0x0000000c0e037981 */ /* 0x000ee8000c1e1900 */
[----:B------:R-:W4:Y:S04]  /*2600*/  LDG.E R18, desc[UR12][R10.64+0x8] ;  /* 0x0000080c0a127981 */ /* 0x000f28000c1e1900 */
[----:B------:R-:W4:Y:S04]  /*2610*/  LDG.E R19, desc[UR12][R14.64+0x8] ;  /* 0x0000080c0e137981 */ /* 0x000f28000c1e1900 */
[----:B------:R-:W4:Y:S01]  /*2620*/  LDG.E R0, desc[UR12][R12.64] ;  /* 0x0000000c0c007981 */ /* 0x000f22000c1e1900 */
[----:B------:R-:W-:Y:S01]  /*2630*/  BSSY.RECONVERGENT B0, `(.L_x_119) ;  /* 0x0000016000007945 */ /* 0x000fe20003800200 */
[----:B--2---:R-:W-:-:S04]  /*2640*/  FADD R2, R2, -R17 ;  /* 0x8000001102027221 */ /* 0x004fc80000000000 */
[----:B------:R-:W-:Y:S01]  /*2650*/  FMUL R17, R2, R2 ;  /* 0x0000000202117220 */ /* 0x000fe20000400000 */
[----:B---3--:R-:W-:Y:S01]  /*2660*/  FADD R22, R22, -R3 ;  /* 0x8000000316167221 */ /* 0x008fe20000000000 */
[----:B----4-:R-:W-:-:S03]  /*2670*/  FADD R3, R18, -R19 ;  /* 0x8000001312037221 */ /* 0x010fc60000000000 */
[----:B------:R-:W-:Y:S01]  /*2680*/  FFMA R18, R22, R22, R17 ;  /* 0x0000001616127223 */ /* 0x000fe20000000011 */
[----:B-----5:R-:W-:-:S03]  /*2690*/  FADD R0, R0, R9 ;  /* 0x0000000900007221 */ /* 0x020fc60000000000 */
[----:B------:R-:W-:Y:S01]  /*26a0*/  FFMA R18, R3, R3, R18 ;  /* 0x0000000303127223 */ /* 0x000fe20000000012 */
[----:B------:R-:W-:-:S03]  /*26b0*/  FADD R23, R0, UR15 ;  /* 0x0000000f00177e21 */ /* 0x000fc60008000000 */
[----:B------:R0:W1:Y:S01]  /*26c0*/  MUFU.RSQ R19, R18 ;  /* 0x0000001200137308 */ /* 0x0000620000001400 */
[----:B------:R-:W-:-:S04]  /*26d0*/  IADD3 R17, PT, PT, R18, -0xd000000, RZ ;  /* 0xf300000012117810 */ /* 0x000fc80007ffe0ff */
[----:B------:R-:W-:-:S13]  /*26e0*/  ISETP.GT.U32.AND P0, PT, R17, 0x727fffff, PT ;  /* 0x727fffff1100780c */ /* 0x000fda0003f04070 */
[----:B01----:R-:W-:Y:S05]  /*26f0*/  @!P0 BRA `(.L_x_120) ;  /* 0x0000000000148947 */ /* 0x003fea0003800000 */
[----:B------:R-:W-:Y:S02]  /*2700*/  MOV R17, R18 ;  /* 0x0000001200117202 */ /* 0x000fe40000000f00 */
[----:B------:R-:W-:-:S07]  /*2710*/  MOV R0, 0x2730 ;  /* 0x0000273000007802 */ /* 0x000fce0000000f00 */
[----:B------:R-:W-:Y:S05]  /*2720*/  CALL.REL.NOINC `($__internal_3_$__cuda_sm20_sqrt_rn_f32_slowpath) ;  /* 0x0000000800a07944 */ /* 0x000fea0003c00000 */
[----:B------:R-:W-:Y:S01]  /*2730*/  MOV R25, R21 ;  /* 0x0000001500197202 */ /* 0x000fe20000000f00 */
[----:B------:R-:W-:Y:S06]  /*2740*/  BRA `(.L_x_121) ;  /* 0x0000000000107947 */ /* 0x000fec0003800000 */
.L_x_120:
[----:B------:R-:W-:Y:S01]  /*2750*/  FMUL.FTZ R25, R18, R19 ;  /* 0x0000001312197220 */ /* 0x000fe20000410000 */
[----:B------:R-:W-:-:S03]  /*2760*/  FMUL.FTZ R17, R19, 0.5 ;  /* 0x3f00000013117820 */ /* 0x000fc60000410000 */
[----:B------:R-:W-:-:S04]  /*2770*/  FFMA R0, -R25, R25, R18 ;  /* 0x0000001919007223 */ /* 0x000fc80000000112 */
[----:B------:R-:W-:-:S07]  /*2780*/  FFMA R25, R0, R17, R25 ;  /* 0x0000001100197223 */ /* 0x000fce0000000019 */
.L_x_121:
[----:B------:R-:W-:Y:S05]  /*2790*/  BSYNC.RECONVERGENT B0 ;  /* 0x0000000000007941 */ /* 0x000fea0003800200 */
.L_x_119:
        /* <DEDUP_REMOVED lines=19> */
.L_x_123:
[----:B------:R-:W-:Y:S05]  /*28d0*/  BSYNC.RECONVERGENT B3 ;  /* 0x0000000000037941 */ /* 0x000fea0003800200 */
.L_x_122:
        /* <DEDUP_REMOVED lines=14> */
.L_x_125:
[----:B------:R-:W-:Y:S05]  /*29c0*/  BSYNC.RECONVERGENT B3 ;  /* 0x0000000000037941 */ /* 0x000fea0003800200 */
.L_x_124:
        /* <DEDUP_REMOVED lines=13> */
.L_x_127:
[----:B------:R-:W-:Y:S05]  /*2aa0*/  BSYNC.RECONVERGENT B3 ;  /* 0x0000000000037941 */ /* 0x000fea0003800200 */
.L_x_126:
[C---:B------:R-:W-:Y:S01]  /*2ab0*/  FFMA R8, R26.reuse, R27, R8 ;  /* 0x0000001b1a087223 */ /* 0x040fe20000000008 */
[C---:B------:R-:W-:Y:S01]  /*2ac0*/  FFMA R7, R26.reuse, R28, R7 ;  /* 0x0000001c1a077223 */ /* 0x040fe20000000007 */
[----:B------:R-:W-:-:S07]  /*2ad0*/  FFMA R6, R26, R0, R6 ;  /* 0x000000001a067223 */ /* 0x000fce0000000006 */
.L_x_118:
[----:B------:R-:W-:Y:S05]  /*2ae0*/  BSYNC.RECONVERGENT B2 ;  /* 0x0000000000027941 */ /* 0x000fea0003800200 */
.L_x_117:
[----:B------:R-:W-:Y:S01]  /*2af0*/  UIADD3 UR4, UPT, UPT, UR4, 0x2, URZ ;  /* 0x0000000204047890 */ /* 0x000fe2000fffe0ff */
[----:B------:R-:W-:Y:S02]  /*2b00*/  IADD3 R12, P1, PT, R12, 0x8, RZ ;  /* 0x000000080c0c7810 */ /* 0x000fe40007f3e0ff */
[----:B------:R-:W-:Y:S02]  /*2b10*/  IADD3 R14, P2, PT, R14, 0x18, RZ ;  /* 0x000000180e0e7810 */ /* 0x000fe40007f5e0ff */
[----:B------:R-:W-:Y:S02]  /*2b20*/  IADD3.X R13, PT, PT, RZ, R13, RZ, P1, !PT ;  /* 0x0000000dff0d7210 */ /* 0x000fe40000ffe4ff */
[----:B------:R-:W-:Y:S02]  /*2b30*/  ISETP.NE.AND P0, PT, R5, UR4, PT ;  /* 0x0000000405007c0c */ /* 0x000fe4000bf05270 */
[----:B------:R-:W-:Y:S02]  /*2b40*/  IADD3.X R15, PT, PT, RZ, R15, RZ, P2, !PT ;  /* 0x0000000fff0f7210 */ /* 0x000fe400017fe4ff */
[----:B------:R-:W-:-:S09]  /*2b50*/  IADD3 R4, PT, PT, R4, 0x2, RZ ;  /* 0x0000000204047810 */ /* 0x000fd20007ffe0ff */
[----:B------:R-:W-:Y:S05]  /*2b60*/  @P0 BRA `(.L_x_128) ;  /* 0xfffffff4002c0947 */ /* 0x000fea000383ffff */
.L_x_105:
[----:B------:R-:W1:Y:S01]  /*2b70*/  LDC R0, c[0x0][0x398] ;  /* 0x0000e600ff007b82 */ /* 0x000e620000000800 */
[----:B------:R-:W-:Y:S01]  /*2b80*/  ISETP.NE.AND P0, PT, R5, R16, PT ;  /* 0x000000100500720c */ /* 0x000fe20003f05270 */
[----:B------:R-:W-:Y:S01]  /*2b90*/  BSSY.RECONVERGENT B2, `(.L_x_45) ;  /* 0x000005b000027945 */ /* 0x000fe20003800200 */
[----:B-1----:R-:W-:-:S04]  /*2ba0*/  LOP3.LUT R0, R0, 0x1, RZ, 0xc0, !PT ;  /* 0x0000000100007812 */ /* 0x002fc800078ec0ff */
[----:B------:R-:W-:-:S13]  /*2bb0*/  ISETP.NE.U32.OR P0, PT, R0, 0x1, !P0 ;  /* 0x000000010000780c */ /* 0x000fda0004705470 */
[----:B------:R-:W-:Y:S05]  /*2bc0*/  @P0 BRA `(.L_x_129) ;  /* 0x00000004005c0947 */ /* 0x000fea0003800000 */
[----:B------:R-:W1:Y:S01]  /*2bd0*/  LDC.64 R14, c[0x0][0x388] ;  /* 0x0000e200ff0e7b82 */ /* 0x000e620000000a00 */
[----:B------:R-:W2:Y:S01]  /*2be0*/  LDG.E R4, desc[UR12][R10.64+0x4] ;  /* 0x0000040c0a047981 */ /* 0x000ea2000c1e1900 */
[----:B------:R-:W3:Y:S03]  /*2bf0*/  LDCU UR4, c[0x3][0x24] ;  /* 0x00c00480ff0477ac */ /* 0x000ee60008000800 */
[----:B------:R-:W4:Y:S03]  /*2c00*/  LDG.E R0, desc[UR12][R10.64] ;  /* 0x0000000c0a007981 */ /* 0x000f26000c1e1900 */
[----:B0-----:R-:W0:Y:S01]  /*2c10*/  LDC.64 R2, c[0x0][0x380] ;  /* 0x0000e000ff027b82 */ /* 0x001e220000000a00 */
[----:B------:R-:W3:Y:S01]  /*2c20*/  LDG.E R18, desc[UR12][R10.64+0x8] ;  /* 0x0000080c0a127981 */ /* 0x000ee2000c1e1900 */
[----:B-1----:R-:W-:-:S05]  /*2c30*/  IMAD.WIDE.U32 R14, R5, 0xc, R14 ;  /* 0x0000000c050e7825 */ /* 0x002fca00078e000e */
[----:B------:R-:W2:Y:S04]  /*2c40*/  LDG.E R19, desc[UR12][R14.64+0x4] ;  /* 0x0000040c0e137981 */ /* 0x000ea8000c1e1900 */
[----:B------:R-:W4:Y:S04]  /*2c50*/  LDG.E R17, desc[UR12][R14.64] ;  /* 0x0000000c0e117981 */ /* 0x000f28000c1e1900 */
[----:B------:R-:W3:Y:S01]  /*2c60*/  LDG.E R21, desc[UR12][R14.64+0x8] ;  /* 0x0000080c0e157981 */ /* 0x000ee2000c1e1900 */
[----:B0-----:R-:W-:-:S06]  /*2c70*/  IMAD.WIDE.U32 R12, R5, 0x4, R2 ;  /* 0x00000004050c7825 */ /* 0x001fcc00078e0002 */
[----:B------:R-:W3:Y:S01]  /*2c80*/  LDG.E R12, desc[UR12][R12.64] ;  /* 0x0000000c0c0c7981 */ /* 0x000ee2000c1e1900 */
[----:B------:R-:W-:Y:S01]  /*2c90*/  BSSY.RECONVERGENT B0, `(.L_x_130) ;  /* 0x0000015000007945 */ /* 0x000fe20003800200 */
[----:B--2---:R-:W-:Y:S01]  /*2ca0*/  FADD R3, R4, -R19 ;  /* 0x8000001304037221 */ /* 0x004fe20000000000 */
[----:B----4-:R-:W-:-:S03]  /*2cb0*/  FADD R5, R0, -R17 ;  /* 0x8000001100057221 */ /* 0x010fc60000000000 */
[----:B------:R-:W-:Y:S01]  /*2cc0*/  FMUL R0, R3, R3 ;  /* 0x0000000303007220 */ /* 0x000fe20000400000 */
[----:B---3--:R-:W-:-:S03]  /*2cd0*/  FADD R2, R18, -R21 ;  /* 0x8000001512027221 */ /* 0x008fc60000000000 */
[----:B------:R-:W-:-:S04]  /*2ce0*/  FFMA R17, R5, R5, R0 ;  /* 0x0000000505117223 */ /* 0x000fc80000000000 */
[----:B------:R-:W-:-:S05]  /*2cf0*/  FFMA R17, R2, R2, R17 ;  /* 0x0000000202117223 */ /* 0x000fca0000000011 */
[----:B------:R-:W-:Y:S01]  /*2d00*/  IADD3 R0, PT, PT, R17, -0xd000000, RZ ;  /* 0xf300000011007810 */ /* 0x000fe20007ffe0ff */
[----:B------:R0:W1:Y:S03]  /*2d10*/  MUFU.RSQ R4, R17 ;  /* 0x0000001100047308 */ /* 0x0000660000001400 */
[----:B------:R-:W-:Y:S01]  /*2d20*/  ISETP.GT.U32.AND P0, PT, R0, 0x727fffff, PT ;  /* 0x727fffff0000780c */ /* 0x000fe20003f04070 */
[----:B-----5:R-:W-:-:S04]  /*2d30*/  FADD R9, R12, R9 ;  /* 0x000000090c097221 */ /* 0x020fc80000000000 */
[----:B------:R-:W-:-:S08]  /*2d40*/  FADD R9, R9, UR4 ;  /* 0x0000000409097e21 */ /* 0x000fd00008000000 */
[----:B0-----:R-:W-:Y:S05]  /*2d50*/  @!P0 BRA `(.L_x_131) ;  /* 0x0000000000108947 */ /* 0x001fea0003800000 */
[----:B------:R-:W-:-:S07]  /*2d60*/  MOV R0, 0x2d80 ;  /* 0x00002d8000007802 */ /* 0x000fce0000000f00 */
[----:B-1----:R-:W-:Y:S05]  /*2d70*/  CALL.REL.NOINC `($__internal_3_$__cuda_sm20_sqrt_rn_f32_slowpath) ;  /* 0x00000004000c7944 */ /* 0x002fea0003c00000 */
[----:B------:R-:W-:Y:S01]  /*2d80*/  MOV R10, R21 ;  /* 0x00000015000a7202 */ /* 0x000fe20000000f00 */
[----:B------:R-:W-:Y:S06]  /*2d90*/  BRA `(.L_x_132) ;  /* 0x0000000000107947 */ /* 0x000fec0003800000 */
.L_x_131:
[----:B-1----:R-:W-:Y:S01]  /*2da0*/  FMUL.FTZ R10, R17, R4 ;  /* 0x00000004110a7220 */ /* 0x002fe20000410000 */
[----:B------:R-:W-:-:S03]  /*2db0*/  FMUL.FTZ R0, R4, 0.5 ;  /* 0x3f00000004007820 */ /* 0x000fc60000410000 */
[----:B------:R-:W-:-:S04]  /*2dc0*/  FFMA R11, -R10, R10, R17 ;  /* 0x0000000a0a0b7223 */ /* 0x000fc80000000111 */
[----:B------:R-:W-:-:S07]  /*2dd0*/  FFMA R10, R11, R0, R10 ;  /* 0x000000000b0a7223 */ /* 0x000fce000000000a */
.L_x_132:
[----:B------:R-:W-:Y:S05]  /*2de0*/  BSYNC.RECONVERGENT B0 ;  /* 0x0000000000007941 */ /* 0x000fea0003800200 */
.L_x_130:
[----:B------:R-:W-:-:S04]  /*2df0*/  FSETP.GT.AND P0, PT, R10, 9.9999999747524270788e-07, PT ;  /* 0x358637bd0a00780b */ /* 0x000fc80003f04000 */
[----:B------:R-:W-:-:S13]  /*2e00*/  FSETP.GEU.OR P0, PT, R10, R9, !P0 ;  /* 0x000000090a00720b */ /* 0x000fda000470e400 */
[----:B------:R-:W-:Y:S05]  /*2e10*/  @P0 BRA `(.L_x_129) ;  /* 0x0000000000c80947 */ /* 0x000fea0003800000 */
[----:B------:R-:W0:Y:S01]  /*2e20*/  MUFU.RCP R11, R10 ;  /* 0x0000000a000b7308 */ /* 0x000e220000001000 */
[----:B------:R-:W1:Y:S01]  /*2e30*/  LDCU UR4, c[0x3][0x28] ;  /* 0x00c00500ff0477ac */ /* 0x000e620008000800 */
[----:B------:R-:W-:Y:S01]  /*2e40*/  FADD R4, R9, -R10 ;  /* 0x8000000a09047221 */ /* 0x000fe20000000000 */
[----:B------:R-:W-:Y:S05]  /*2e50*/  BSSY.RECONVERGENT B3, `(.L_x_133) ;  /* 0x000000e000037945 */ /* 0x000fea0003800200 */
[----:B------:R-:W2:Y:S01]  /*2e60*/  FCHK P0, R5, R10 ;  /* 0x0000000a05007302 */ /* 0x000ea20000000000 */
[----:B0-----:R-:W-:Y:S01]  /*2e70*/  FFMA R0, R11, -R10, 1 ;  /* 0x3f8000000b007423 */ /* 0x001fe2000000080a */
[----:B-1----:R-:W-:-:S03]  /*2e80*/  FMUL R4, R4, UR4 ;  /* 0x0000000404047c20 */ /* 0x002fc60008400000 */
[----:B------:R-:W-:-:S04]  /*2e90*/  FFMA R0, R11, R0, R11 ;  /* 0x000000000b007223 */ /* 0x000fc8000000000b */
[----:B------:R-:W-:-:S04]  /*2ea0*/  FFMA R11, R5, R0, RZ ;  /* 0x00000000050b7223 */ /* 0x000fc800000000ff */
[----:B------:R-:W-:-:S04]  /*2eb0*/  FFMA R9, R11, -R10, R5 ;  /* 0x8000000a0b097223 */ /* 0x000fc80000000005 */
[----:B------:R-:W-:Y:S01]  /*2ec0*/  FFMA R9, R0, R9, R11 ;  /* 0x0000000900097223 */ /* 0x000fe2000000000b */
[----:B--2---:R-:W-:Y:S06]  /*2ed0*/  @!P0 BRA `(.L_x_134) ;  /* 0x0000000000148947 */ /* 0x004fec0003800000 */
[----:B------:R-:W-:Y:S02]  /*2ee0*/  MOV R0, R5 ;  /* 0x0000000500007202 */ /* 0x000fe40000000f00 */
[----:B------:R-:W-:Y:S02]  /*2ef0*/  MOV R23, R10 ;  /* 0x0000000a00177202 */ /* 0x000fe40000000f00 */
[----:B------:R-:W-:-:S07]  /*2f00*/  MOV R17, 0x2f20 ;  /* 0x00002f2000117802 */ /* 0x000fce0000000f00 */
[----:B------:R-:W-:Y:S05]  /*2f10*/  CALL.REL.NOINC `($__internal_4_$__cuda_sm3x_div_rn_noftz_f32_slowpath) ;  /* 0x0000000000fc7944 */ /* 0x000fea0003c00000 */
[----:B------:R-:W-:-:S07]  /*2f20*/  MOV R9, R0 ;  /* 0x0000000000097202 */ /* 0x000fce0000000f00 */
.L_x_134:
[----:B------:R-:W-:Y:S05]  /*2f30*/  BSYNC.RECONVERGENT B3 ;  /* 0x0000000000037941 */ /* 0x000fea0003800200 */
.L_x_133:
        /* <DEDUP_REMOVED lines=14> */
.L_x_136:
[----:B------:R-:W-:Y:S05]  /*3020*/  BSYNC.RECONVERGENT B3 ;  /* 0x0000000000037941 */ /* 0x000fea0003800200 */
.L_x_135:
        /* <DEDUP_REMOVED lines=13> */
.L_x_138:
[----:B------:R-:W-:Y:S05]  /*3100*/  BSYNC.RECONVERGENT B3 ;  /* 0x0000000000037941 */ /* 0x000fea0003800200 */
.L_x_137:
[C---:B------:R-:W-:Y:S01]  /*3110*/  FFMA R8, R4.reuse, R9, R8 ;  /* 0x0000000904087223 */ /* 0x040fe20000000008 */
[C---:B------:R-:W-:Y:S01]  /*3120*/  FFMA R7, R4.reuse, R5, R7 ;  /* 0x0000000504077223 */ /* 0x040fe20000000007 */
[----:B------:R-:W-:-:S07]  /*3130*/  FFMA R6, R4, R0, R6 ;  /* 0x0000000004067223 */ /* 0x000fce0000000006 */
.L_x_129:
[----:B------:R-:W-:Y:S05]  /*3140*/  BSYNC.RECONVERGENT B2 ;  /* 0x0000000000027941 */ /* 0x000fea0003800200 */
.L_x_45:
[----:B0-----:R-:W0:Y:S02]  /*3150*/  LDC.64 R2, c[0x0][0x390] ;  /* 0x0000e400ff027b82 */ /* 0x001e240000000a00 */
[----:B0-----:R-:W-:-:S05]  /*3160*/  IMAD.WIDE R16, R16, 0xc, R2 ;  /* 0x0000000c10107825 */ /* 0x001fca00078e0202 */
[----:B------:R-:W-:Y:S04]  /*3170*/  REDG.E.ADD.F32.FTZ.RN.STRONG.GPU desc[UR12][R16.64], R8 ;  /* 0x00000008100079a6 */ /* 0x000fe8000c12f30c */
[----:B------:R-:W-:Y:S04]  /*3180*/  REDG.E.ADD.F32.FTZ.RN.STRONG.GPU desc[UR12][R16.64+0x4], R7 ;  /* 0x00000407100079a6 */ /* 0x000fe8000c12f30c */
[----:B------:R-:W-:Y:S01]  /*3190*/  REDG.E.ADD.F32.FTZ.RN.STRONG.GPU desc[UR12][R16.64+0x8], R6 ;  /* 0x00000806100079a6 */ /* 0x000fe2000c12f30c */
[----:B------:R-:W-:Y:S05]  /*31a0*/  EXIT ;  /* 0x000000000000794d */ /* 0x000fea0003800000 */
        .weak           $__internal_3_$__cuda_sm20_sqrt_rn_f32_slowpath
        .type           $__internal_3_$__cuda_sm20_sqrt_rn_f32_slowpath,@function
        .size           $__internal_3_$__cuda_sm20_sqrt_rn_f32_slowpath,($__internal_4_$__cuda_sm3x_div_rn_noftz_f32_slowpath - $__internal_3_$__cuda_sm20_sqrt_rn_f32_slowpath)
$__internal_3_$__cuda_sm20_sqrt_rn_f32_slowpath:
[----:B------:R-:W-:-:S13]  /*31b0*/  LOP3.LUT P0, RZ, R17, 0x7fffffff, RZ, 0xc0, !PT ;  /* 0x7fffffff11ff7812 */ /* 0x000fda000780c0ff */
[----:B------:R-:W-:Y:S01]  /*31c0*/  @!P0 MOV R21, R17 ;  /* 0x0000001100158202 */ /* 0x000fe20000000f00 */
[----:B------:R-:W-:Y:S06]  /*31d0*/  @!P0 BRA `(.L_x_139) ;  /* 0x0000000000408947 */ /* 0x000fec0003800000 */
[----:B------:R-:W-:-:S13]  /*31e0*/  FSETP.GEU.FTZ.AND P0, PT, R17, RZ, PT ;  /* 0x000000ff1100720b */ /* 0x000fda0003f1e000 */
[----:B------:R-:W-:Y:S01]  /*31f0*/  @!P0 MOV R21, 0x7fffffff ;  /* 0x7fffffff00158802 */ /* 0x000fe20000000f00 */
        /* <DEDUP_REMOVED lines=8> */
[----:B------:R-:W-:-:S03]  /*3280*/  @P0 FMUL.FTZ R18, R18, 0.5 ;  /* 0x3f00000012120820 */ /* 0x000fc60000410000 */
[----:B------:R-:W-:-:S04]  /*3290*/  @P0 FADD.FTZ R19, -R20, -RZ ;  /* 0x800000ff14130221 */ /* 0x000fc80000010100 */
[----:B------:R-:W-:Y:S01]  /*32a0*/  @P0 FFMA R19, R20, R19, R21 ;  /* 0x0000001314130223 */ /* 0x000fe20000000015 */
[----:B------:R-:W-:-:S03]  /*32b0*/  @!P0 MOV R21, R17 ;  /* 0x0000001100158202 */ /* 0x000fc60000000f00 */
[----:B------:R-:W-:-:S04]  /*32c0*/  @P0 FFMA R18, R19, R18, R20 ;  /* 0x0000001213120223 */ /* 0x000fc80000000014 */
[----:B------:R-:W-:-:S07]  /*32d0*/  @P0 FMUL.FTZ R21, R18, 2.3283064365386962891e-10 ;  /* 0x2f80000012150820 */ /* 0x000fce0000410000 */
.L_x_139:
[----:B------:R-:W-:Y:S01]  /*32e0*/  HFMA2 R19, -RZ, RZ, 0, 0 ;  /* 0x00000000ff137431 */ /* 0x000fe200000001ff */
[----:B------:R-:W-:-:S04]  /*32f0*/  MOV R18, R0 ;  /* 0x0000000000127202 */ /* 0x000fc80000000f00 */
[----:B------:R-:W-:Y:S05]  /*3300*/  RET.REL.NODEC R18 `(apply_collision_force) ;  /* 0xffffffcc123c7950 */ /* 0x000fea0003c3ffff */
        .weak           $__internal_4_$__cuda_sm3x_div_rn_noftz_f32_slowpath
        .type           $__internal_4_$__cuda_sm3x_div_rn_noftz_f32_slowpath,@function
        .size           $__internal_4_$__cuda_sm3x_div_rn_noftz_f32_slowpath,(.L_x_328 - $__internal_4_$__cuda_sm3x_div_rn_noftz_f32_slowpath)
$__internal_4_$__cuda_sm3x_div_rn_noftz_f32_slowpath:
[----:B------:R-:W-:Y:S01]  /*3310*/  SHF.R.U32.HI R18, RZ, 0x17, R23 ;  /* 0x00000017ff127819 */ /* 0x000fe20000011617 */
[----:B------:R-:W-:Y:S01]  /*3320*/  BSSY.RECONVERGENT B0, `(.L_x_140) ;  /* 0x0000063000007945 */ /* 0x000fe20003800200 */
[----:B------:R-:W-:Y:S02]  /*3330*/  SHF.R.U32.HI R22, RZ, 0x17, R0 ;  /* 0x00000017ff167819 */ /* 0x000fe40000011600 */
        /* <DEDUP_REMOVED lines=27> */
[----:B------:R-:W-:Y:S01]  /*34f0*/  @!P0 FFMA R0, R0, 1.84467440737095516160e+19, RZ ;  /* 0x5f80000000008823 */ /* 0x000fe200000000ff */
[----:B------:R-:W-:Y:S01]  /*3500*/  @!P0 MOV R19, 0xffffffc0 ;  /* 0xffffffc000138802 */ /* 0x000fe20000000f00 */
[----:B------:R-:W-:-:S03]  /*3510*/  @!P1 FFMA R23, R23, 1.84467440737095516160e+19, RZ ;  /* 0x5f80000017179823 */ /* 0x000fc600000000ff */
[----:B------:R-:W-:-:S07]  /*3520*/  @!P1 IADD3 R19, PT, PT, R19, 0x40, RZ ;  /* 0x0000004013139810 */ /* 0x000fce0007ffe0ff */
.L_x_141:
[----:B------:R-:W-:Y:S01]  /*3530*/  LEA R21, R18, 0xc0800000, 0x17 ;  /* 0xc080000012157811 */ /* 0x000fe200078eb8ff */
[----:B------:R-:W-:Y:S01]  /*3540*/  BSSY.RECONVERGENT B1, `(.L_x_146) ;  /* 0x0000036000017945 */ /* 0x000fe20003800200 */
[----:B------:R-:W-:Y:S02]  /*3550*/  IADD3 R22, PT, PT, R22, -0x7f, RZ ;  /* 0xffffff8116167810 */ /* 0x000fe40007ffe0ff */
[----:B------:R-:W-:-:S03]  /*3560*/  IADD3 R21, PT, PT, -R21, R23, RZ ;  /* 0x0000001715157210 */ /* 0x000fc60007ffe1ff */
[C---:B------:R-:W-:Y:S01]  /*3570*/  IMAD R0, R22.reuse, -0x800000, R0 ;  /* 0xff80000016007824 */ /* 0x040fe200078e0200 */
[----:B------:R0:W1:Y:S01]  /*3580*/  MUFU.RCP R20, R21 ;  /* 0x0000001500147308 */ /* 0x0000620000001000 */
[----:B------:R-:W-:-:S04]  /*3590*/  IADD3 R22, PT, PT, R22, 0x7f, -R18 ;  /* 0x0000007f16167810 */ /* 0x000fc80007ffe812 */
[----:B------:R-:W-:Y:S01]  /*35a0*/  IADD3 R19, PT, PT, R22, R19, RZ ;  /* 0x0000001316137210 */ /* 0x000fe20007ffe0ff */
[----:B0-----:R-:W-:-:S04]  /*35b0*/  FADD.FTZ R21, -R21, -RZ ;  /* 0x800000ff15157221 */ /* 0x001fc80000010100 */
[----:B-1----:R-:W-:-:S04]  /*35c0*/  FFMA R23, R20, R21, 1 ;  /* 0x3f80000014177423 */ /* 0x002fc80000000015 */
        /* <DEDUP_REMOVED lines=8> */
[----:B------:R-:W-:-:S04]  /*3650*/  IADD3 R18, PT, PT, R18, R19, RZ ;  /* 0x0000001312127210 */ /* 0x000fc80007ffe0ff */
[----:B------:R-:W-:-:S04]  /*3660*/  IADD3 R22, PT, PT, R18, -0x1, RZ ;  /* 0xffffffff12167810 */ /* 0x000fc80007ffe0ff */
        /* <DEDUP_REMOVED lines=10> */
[CCC-:B------:R-:W-:Y:S01]  /*3710*/  FFMA.RP R22, R20.reuse, R0.reuse, R24.reuse ;  /* 0x0000000014167223 */ /* 0x1c0fe20000008018 */
[----:B------:R-:W-:Y:S01]  /*3720*/  FFMA.RM R20, R20, R0, R24 ;  /* 0x0000000014147223 */ /* 0x000fe20000004018 */
[C---:B------:R-:W-:Y:S02]  /*3730*/  IADD3 R0, PT, PT, R18.reuse, 0x20, RZ ;  /* 0x0000002012007810 */ /* 0x040fe40007ffe0ff */
[----:B------:R-:W-:Y:S02]  /*3740*/  LOP3.LUT R19, R19, 0x7fffff, RZ, 0xc0, !PT ;  /* 0x007fffff13137812 */ /* 0x000fe400078ec0ff */
[C---:B------:R-:W-:Y:S02]  /*3750*/  ISETP.NE.AND P2, PT, R18.reuse, RZ, PT ;  /* 0x000000ff1200720c */ /* 0x040fe40003f45270 */
[----:B------:R-:W-:Y:S02]  /*3760*/  LOP3.LUT R19, R19, 0x800000, RZ, 0xfc, !PT ;  /* 0x0080000013137812 */ /* 0x000fe400078efcff */
[----:B------:R-:W-:-:S02]  /*3770*/  ISETP.NE.AND P1, PT, R18, RZ, PT ;  /* 0x000000ff1200720c */ /* 0x000fc40003f25270 */
        /* <DEDUP_REMOVED lines=10> */
[----:B------:R-:W-:-:S04]  /*3820*/  LOP3.LUT R0, R0, R19, RZ, 0xc0, !PT ;  /* 0x0000001300007212 */ /* 0x000fc800078ec0ff */
[----:B------:R-:W-:-:S04]  /*3830*/  IADD3 R0, PT, PT, R18, R0, RZ ;  /* 0x0000000012007210 */ /* 0x000fc80007ffe0ff */
[----:B------:R-:W-:Y:S01]  /*3840*/  LOP3.LUT R21, R0, R21, RZ, 0xfc, !PT ;  /* 0x0000001500157212 */ /* 0x000fe200078efcff */
[----:B------:R-:W-:Y:S06]  /*3850*/  BRA `(.L_x_149) ;  /* 0x0000000000107947 */ /* 0x000fec0003800000 */
.L_x_148:
[----:B------:R-:W-:-:S04]  /*3860*/  LOP3.LUT R21, R21, 0x80000000, RZ, 0xc0, !PT ;  /* 0x8000000015157812 */ /* 0x000fc800078ec0ff */
[----:B------:R-:W-:Y:S01]  /*3870*/  LOP3.LUT R21, R21, 0x7f800000, RZ, 0xfc, !PT ;  /* 0x7f80000015157812 */ /* 0x000fe200078efcff */
[----:B------:R-:W-:Y:S06]  /*3880*/  BRA `(.L_x_149) ;  /* 0x0000000000047947 */ /* 0x000fec0003800000 */
.L_x_147:
[----:B------:R-:W-:-:S07]  /*3890*/  LEA R21, R19, R21, 0x17 ;  /* 0x0000001513157211 */ /* 0x000fce00078eb8ff */
.L_x_149:
[----:B------:R-:W-:Y:S05]  /*38a0*/  BSYNC.RECONVERGENT B1 ;  /* 0x0000000000017941 */ /* 0x000fea0003800200 */
.L_x_146:
[----:B------:R-:W-:Y:S01]  /*38b0*/  MOV R0, R21 ;  /* 0x0000001500007202 */ /* 0x000fe20000000f00 */
[----:B------:R-:W-:Y:S06]  /*38c0*/  BRA `(.L_x_150) ;  /* 0x0000000000207947 */ /* 0x000fec0003800000 */
.L_x_145:
[----:B------:R-:W-:-:S04]  /*38d0*/  LOP3.LUT R0, R23, 0x80000000, R0, 0x48, !PT ;  /* 0x8000000017007812 */ /* 0x000fc800078e4800 */
[----:B------:R-:W-:Y:S01]  /*38e0*/  LOP3.LUT R0, R0, 0x7f800000, RZ, 0xfc, !PT ;  /* 0x7f80000000007812 */ /* 0x000fe200078efcff */
[----:B------:R-:W-:Y:S06]  /*38f0*/  BRA `(.L_x_150) ;  /* 0x0000000000147947 */ /* 0x000fec0003800000 */
.L_x_144:
[----:B------:R-:W-:Y:S01]  /*3900*/  LOP3.LUT R0, R23, 0x80000000, R0, 0x48, !PT ;  /* 0x8000000017007812 */ /* 0x000fe200078e4800 */
[----:B------:R-:W-:Y:S06]  /*3910*/  BRA `(.L_x_150) ;  /* 0x00000000000c7947 */ /* 0x000fec0003800000 */
.L_x_143:
[----:B------:R-:W0:Y:S01]  /*3920*/  MUFU.RSQ R0, -QNAN ;  /* 0xffc0000000007908 */ /* 0x000e220000001400 */
[----:B------:R-:W-:Y:S05]  /*3930*/  BRA `(.L_x_150) ;  /* 0x0000000000047947 */ /* 0x000fea0003800000 */
.L_x_142:
[----:B------:R-:W-:-:S07]  /*3940*/  FADD.FTZ R0, R0, R23 ;  /* 0x0000001700007221 */ /* 0x000fce0000010000 */
.L_x_150:
[----:B------:R-:W-:Y:S05]  /*3950*/  BSYNC.RECONVERGENT B0 ;  /* 0x0000000000007941 */ /* 0x000fea0003800200 */
.L_x_140:
[----:B------:R-:W-:Y:S01]  /*3960*/  HFMA2 R19, -RZ, RZ, 0, 0 ;  /* 0x00000000ff137431 */ /* 0x000fe200000001ff */
[----:B------:R-:W-:-:S04]  /*3970*/  MOV R18, R17 ;  /* 0x0000001100127202 */ /* 0x000fc80000000f00 */
[----:B0-----:R-:W-:Y:S05]  /*3980*/  RET.REL.NODEC R18 `(apply_collision_force) ;  /* 0xffffffc4129c7950 */ /* 0x001fea0003c3ffff */
.L_x_151:
        /* <DEDUP_REMOVED lines=15> */
.L_x_328:


//--------------------- .text.apply_type_cluster_force --------------------------
	.section	.text.apply_type_cluster_force,"ax",@progbits
	.align	128
        .global         apply_type_cluster_force
        .type           apply_type_cluster_force,@function
        .size           apply_type_cluster_force,(.L_x_330 - apply_type_cluster_force)
        .other          apply_type_cluster_force,@"STO_CUDA_ENTRY STV_DEFAULT"
apply_type_cluster_force:
.text.apply_type_cluster_force:
        /* <DEDUP_REMOVED lines=20> */
[----:B0-----:R-:W-:-:S05]  /*0140*/  IMAD.WIDE.U32 R12, R7, 0xc, R12 ;  /* 0x0000000c070c7825 */ /* 0x001fca00078e000c */
[----:B------:R-:W2:Y:S01]  /*0150*/  LDG.E R3, desc[UR12][R12.64+0x4] ;  /* 0x0000040c0c037981 */ /* 0x000ea2000c1e1900 */
[----:B-1----:R-:W-:-:S03]  /*0160*/  IMAD.WIDE R14, R5, 0xc, R14 ;  /* 0x0000000c050e7825 */ /* 0x002fc600078e020e */
[----:B------:R-:W3:Y:S04]  /*0170*/  LDG.E R0, desc[UR12][R12.64] ;  /* 0x0000000c0c007981 */ /* 0x000ee8000c1e1900 */
[----:B------:R-:W2:Y:S04]  /*0180*/  LDG.E R8, desc[UR12][R14.64+0x4] ;  /* 0x0000040c0e087981 */ /* 0x000ea8000c1e1900 */
[----:B------:R-:W3:Y:S04]  /*0190*/  LDG.E R9, desc[UR12][R14.64] ;  /* 0x0000000c0e097981 */ /* 0x000ee8000c1e1900 */
[----:B------:R-:W4:Y:S04]  /*01a0*/  LDG.E R11, desc[UR12][R12.64+0x8] ;  /* 0x0000080c0c0b7981 */ /* 0x000f28000c1e1900 */
[----:B------:R-:W4:Y:S01]  /*01b0*/  LDG.E R10, desc[UR12][R14.64+0x8] ;  /* 0x0000080c0e0a7981 */ /* 0x000f22000c1e1900 */
[----:B------:R-:W-:Y:S01]  /*01c0*/  BSSY.RECONVERGENT B0, `(.L_x_152) ;  /* 0x0000013000007945 */ /* 0x000fe20003800200 */
[----:B--2---:R-:W-:Y:S01]  /*01d0*/  FADD R3, R3, -R8 ;  /* 0x8000000803037221 */ /* 0x004fe20000000000 */
[----:B---3--:R-:W-:-:S03]  /*01e0*/  FADD R35, R0, -R9 ;  /* 0x8000000900237221 */ /* 0x008fc60000000000 */
[----:B------:R-:W-:Y:S01]  /*01f0*/  FMUL R0, R3, R3 ;  /* 0x0000000303007220 */ /* 0x000fe20000400000 */
[----:B----4-:R-:W-:-:S03]  /*0200*/  FADD R2, R11, -R10 ;  /* 0x8000000a0b027221 */ /* 0x010fc60000000000 */
[----:B------:R-:W-:-:S04]  /*0210*/  FFMA R11, R35, R35, R0 ;  /* 0x00000023230b7223 */ /* 0x000fc80000000000 */
[----:B------:R-:W-:-:S05]  /*0220*/  FFMA R0, R2, R2, R11 ;  /* 0x0000000202007223 */ /* 0x000fca000000000b */
[----:B------:R-:W-:Y:S01]  /*0230*/  IADD3 R4, PT, PT, R0, -0xd000000, RZ ;  /* 0xf300000000047810 */ /* 0x000fe20007ffe0ff */
[----:B------:R0:W1:Y:S03]  /*0240*/  MUFU.RSQ R11, R0 ;  /* 0x00000000000b7308 */ /* 0x0000660000001400 */
[----:B------:R-:W-:-:S13]  /*0250*/  ISETP.GT.U32.AND P0, PT, R4, 0x727fffff, PT ;  /* 0x727fffff0400780c */ /* 0x000fda0003f04070 */
[----:B0-----:R-:W-:Y:S05]  /*0260*/  @!P0 BRA `(.L_x_153) ;  /* 0x0000000000108947 */ /* 0x001fea0003800000 */
[----:B------:R-:W-:-:S07]  /*0270*/  MOV R6, 0x290 ;  /* 0x0000029000067802 */ /* 0x000fce0000000f00 */
[----:B-1----:R-:W-:Y:S05]  /*0280*/  CALL.REL.NOINC `($__internal_5_$__cuda_sm20_sqrt_rn_f32_slowpath) ;  /* 0x00000018008c7944 */ /* 0x002fea0003c00000 */
[----:B------:R-:W-:Y:S01]  /*0290*/  MOV R4, R33 ;  /* 0x0000002100047202 */ /* 0x000fe20000000f00 */
[----:B------:R-:W-:Y:S06]  /*02a0*/  BRA `(.L_x_154) ;  /* 0x0000000000107947 */ /* 0x000fec0003800000 */
.L_x_153:
[----:B-1----:R-:W-:Y:S01]  /*02b0*/  FMUL.FTZ R13, R0, R11 ;  /* 0x0000000b000d7220 */ /* 0x002fe20000410000 */
[----:B------:R-:W-:-:S03]  /*02c0*/  FMUL.FTZ R4, R11, 0.5 ;  /* 0x3f0000000b047820 */ /* 0x000fc60000410000 */
[----:B------:R-:W-:-:S04]  /*02d0*/  FFMA R0, -R13, R13, R0 ;  /* 0x0000000d0d007223 */ /* 0x000fc80000000100 */
[----:B------:R-:W-:-:S07]  /*02e0*/  FFMA R4, R0, R4, R13 ;  /* 0x0000000400047223 */ /* 0x000fce000000000d */
.L_x_154:
[----:B------:R-:W-:Y:S05]  /*02f0*/  BSYNC.RECONVERGENT B0 ;  /* 0x0000000000007941 */ /* 0x000fea0003800200 */
.L_x_152:
[----:B------:R-:W0:Y:S01]  /*0300*/  LDCU UR4, c[0x3][0x18] ;  /* 0x00c00300ff0477ac */ /* 0x000e220008000800 */
[----:B------:R-:W-:Y:S01]  /*0310*/  BSSY.RECONVERGENT B2, `(.L_x_155) ;  /* 0x0000040000027945 */ /* 0x000fe20003800200 */
[----:B------:R-:W-:Y:S01]  /*0320*/  HFMA2 R11, -RZ, RZ, 0, 0 ;  /* 0x00000000ff0b7431 */ /* 0x000fe200000001ff */
[----:B------:R-:W-:Y:S02]  /*0330*/  CS2R R12, SRZ ;  /* 0x00000000000c7805 */ /* 0x000fe4000001ff00 */
[----:B0-----:R-:W-:-:S04]  /*0340*/  MOV R15, UR4 ;  /* 0x00000004000f7c02 */ /* 0x001fc80008000f00 */
[----:B------:R-:W-:-:S13]  /*0350*/  FSETP.GT.AND P0, PT, R4, R15, PT ;  /* 0x0000000f0400720b */ /* 0x000fda0003f04000 */
[----:B------:R-:W-:Y:S05]  /*0360*/  @!P0 BRA `(.L_x_156) ;  /* 0x0000000000e88947 */ /* 0x000fea0003800000 */
[----:B------:R-:W-:Y:S01]  /*0370*/  FSETP.GT.AND P0, PT, R4, 9.9999999747524270788e-07, PT ;  /* 0x358637bd0400780b */ /* 0x000fe20003f04000 */
[----:B------:R-:W-:Y:S01]  /*0380*/  BSSY.RECONVERGENT B3, `(.L_x_157) ;  /* 0x0000030000037945 */ /* 0x000fe20003800200 */
[----:B------:R-:W-:Y:S02]  /*0390*/  MOV R11, RZ ;  /* 0x000000ff000b7202 */ /* 0x000fe40000000f00 */
[----:B------:R-:W-:-:S09]  /*03a0*/  CS2R R12, SRZ ;  /* 0x00000000000c7805 */ /* 0x000fd2000001ff00 */
[----:B------:R-:W-:Y:S05]  /*03b0*/  @!P0 BRA `(.L_x_158) ;  /* 0x0000000000b08947 */ /* 0x000fea0003800000 */
        /* <DEDUP_REMOVED lines=11> */
[----:B------:R-:W-:Y:S05]  /*0470*/  CALL.REL.NOINC `($__internal_6_$__cuda_sm3x_div_rn_noftz_f32_slowpath) ;  /* 0x00000018006c7944 */ /* 0x000fea0003c00000 */
.L_x_160:
[----:B------:R-:W-:Y:S05]  /*0480*/  BSYNC.RECONVERGENT B4 ;  /* 0x0000000000047941 */ /* 0x000fea0003800200 */
.L_x_159:
[----:B------:R-:W0:Y:S01]  /*0490*/  MUFU.RCP R11, R4 ;  /* 0x00000004000b7308 */ /* 0x000e220000001000 */
[----:B------:R-:W-:Y:S07]  /*04a0*/  BSSY.RECONVERGENT B4, `(.L_x_161) ;  /* 0x000000d000047945 */ /* 0x000fee0003800200 */
[----:B------:R-:W1:Y:S01]  /*04b0*/  FCHK P0, R3, R4 ;  /* 0x0000000403007302 */ /* 0x000e620000000000 */
[----:B0-----:R-:W-:-:S04]  /*04c0*/  FFMA R6, R11, -R4, 1 ;  /* 0x3f8000000b067423 */ /* 0x001fc80000000804 */
[----:B------:R-:W-:Y:S01]  /*04d0*/  FFMA R15, R11, R6, R11 ;  /* 0x000000060b0f7223 */ /* 0x000fe2000000000b */
[----:B------:R-:W-:-:S03]  /*04e0*/  IMAD.MOV.U32 R11, RZ, RZ, R0 ;  /* 0x000000ffff0b7224 */ /* 0x000fc600078e0000 */
[----:B------:R-:W-:-:S04]  /*04f0*/  FFMA R6, R3, R15, RZ ;  /* 0x0000000f03067223 */ /* 0x000fc800000000ff */
[----:B------:R-:W-:-:S04]  /*0500*/  FFMA R13, R6, -R4, R3 ;  /* 0x80000004060d7223 */ /* 0x000fc80000000003 */
[----:B------:R-:W-:Y:S01]  /*0510*/  FFMA R0, R15, R13, R6 ;  /* 0x0000000d0f007223 */ /* 0x000fe20000000006 */
[----:B-1----:R-:W-:Y:S06]  /*0520*/  @!P0 BRA `(.L_x_162) ;  /* 0x0000000000108947 */ /* 0x002fec0003800000 */
[----:B------:R-:W-:Y:S02]  /*0530*/  MOV R35, R3 ;  /* 0x0000000300237202 */ /* 0x000fe40000000f00 */
[----:B------:R-:W-:Y:S02]  /*0540*/  MOV R28, R4 ;  /* 0x00000004001c7202 */ /* 0x000fe40000000f00 */
[----:B------:R-:W-:-:S07]  /*0550*/  MOV R6, 0x570 ;  /* 0x0000057000067802 */ /* 0x000fce0000000f00 */
[----:B------:R-:W-:Y:S05]  /*0560*/  CALL.REL.NOINC `($__internal_6_$__cuda_sm3x_div_rn_noftz_f32_slowpath) ;  /* 0x0000001800307944 */ /* 0x000fea0003c00000 */
.L_x_162:
[----:B------:R-:W-:Y:S05]  /*0570*/  BSYNC.RECONVERGENT B4 ;  /* 0x0000000000047941 */ /* 0x000fea0003800200 */
.L_x_161:
[----:B------:R-:W0:Y:S01]  /*0580*/  MUFU.RCP R3, R4 ;  /* 0x0000000400037308 */ /* 0x000e220000001000 */
[----:B------:R-:W-:Y:S01]  /*0590*/  BSSY.RECONVERGENT B4, `(.L_x_163) ;  /* 0x000000d000047945 */ /* 0x000fe20003800200 */
[----:B------:R-:W-:-:S06]  /*05a0*/  MOV R12, R0 ;  /* 0x00000000000c7202 */ /* 0x000fcc0000000f00 */
        /* <DEDUP_REMOVED lines=11> */
.L_x_164:
[----:B------:R-:W-:Y:S05]  /*0660*/  BSYNC.RECONVERGENT B4 ;  /* 0x0000000000047941 */ /* 0x000fea0003800200 */
.L_x_163:
[----:B------:R-:W-:-:S07]  /*0670*/  IMAD.MOV.U32 R13, RZ, RZ, R0 ;  /* 0x000000ffff0d7224 */ /* 0x000fce00078e0000 */
.L_x_158:
[----:B------:R-:W-:Y:S05]  /*0680*/  BSYNC.RECONVERGENT B3 ;  /* 0x0000000000037941 */ /* 0x000fea0003800200 */
.L_x_157:
[----:B------:R-:W0:Y:S01]  /*0690*/  LDCU UR5, c[0x3][0x18] ;  /* 0x00c00300ff0577ac */ /* 0x000e220008000800 */
[----:B------:R-:W1:Y:S01]  /*06a0*/  LDCU UR4, c[0x3][0x14] ;  /* 0x00c00280ff0477ac */ /* 0x000e620008000800 */
[----:B0-----:R-:W-:-:S05]  /*06b0*/  MOV R15, UR5 ;  /* 0x00000005000f7c02 */ /* 0x001fca0008000f00 */
[----:B------:R-:W-:-:S04]  /*06c0*/  FADD R4, R4, -R15 ;  /* 0x8000000f04047221 */ /* 0x000fc80000000000 */
[----:B-1----:R-:W-:-:S04]  /*06d0*/  FMUL R4, R4, UR4 ;  /* 0x0000000404047c20 */ /* 0x002fc80008400000 */
[C---:B------:R-:W-:Y:S01]  /*06e0*/  FMUL R11, R4.reuse, R11 ;  /* 0x0000000b040b7220 */ /* 0x040fe20000400000 */
[C---:B------:R-:W-:Y:S01]  /*06f0*/  FMUL R12, R4.reuse, R12 ;  /* 0x0000000c040c7220 */ /* 0x040fe20000400000 */
[----:B------:R-:W-:-:S07]  /*0700*/  FMUL R13, R4, R13 ;  /* 0x0000000d040d7220 */ /* 0x000fce0000400000 */
.L_x_156:
[----:B------:R-:W-:Y:S05]  /*0710*/  BSYNC.RECONVERGENT B2 ;  /* 0x0000000000027941 */ /* 0x000fea0003800200 */
.L_x_155:
[----:B------:R-:W0:Y:S01]  /*0720*/  LDCU UR4, c[0x0][0x3a0] ;  /* 0x00007400ff0477ac */ /* 0x000e220008000800 */
[----:B------:R-:W-:Y:S01]  /*0730*/  HFMA2 R22, -RZ, RZ, 0, 0 ;  /* 0x00000000ff167431 */ /* 0x000fe200000001ff */
[----:B------:R-:W-:Y:S01]  /*0740*/  MOV R21, RZ ;  /* 0x000000ff00157202 */ /* 0x000fe20000000f00 */
[----:B------:R-:W-:Y:S01]  /*0750*/  HFMA2 R19, -RZ, RZ, 0, 0 ;  /* 0x00000000ff137431 */ /* 0x000fe200000001ff */
[----:B0-----:R-:W-:-:S09]  /*0760*/  UISETP.GE.AND UP0, UPT, UR4, 0x1, UPT ;  /* 0x000000010400788c */ /* 0x001fd2000bf06270 */
[----:B------:R-:W-:Y:S05]  /*0770*/  BRA.U !UP0, `(.L_x_165) ;  /* 0x00000015082c7547 */ /* 0x000fea000b800000 */
[----:B------:R-:W-:Y:S01]  /*0780*/  UISETP.NE.AND UP0, UPT, UR4, 0x1, UPT ;  /* 0x000000010400788c */ /* 0x000fe2000bf05270 */
[----:B------:R-:W-:Y:S01]  /*0790*/  FADD R18, R15, R15 ;  /* 0x0000000f0f127221 */ /* 0x000fe20000000000 */
[----:B------:R-:W-:Y:S02]  /*07a0*/  MOV R19, RZ ;  /* 0x000000ff00137202 */ /* 0x000fe40000000f00 */
[----:B------:R-:W-:Y:S01]  /*07b0*/  CS2R R20, SRZ ;  /* 0x0000000000147805 */ /* 0x000fe2000001ff00 */
[----:B------:R-:W-:-:S04]  /*07c0*/  IMAD.MOV.U32 R22, RZ, RZ, RZ ;  /* 0x000000ffff167224 */ /* 0x000fc800078e00ff */
[----:B------:R-:W-:Y:S05]  /*07d0*/  BRA.U !UP0, `(.L_x_166) ;  /* 0x0000000d086c7547 */ /* 0x000fea000b800000 */
[----:B------:R-:W0:Y:S01]  /*07e0*/  LDCU.64 UR8, c[0x0][0x380] ;  /* 0x00007000ff0877ac */ /* 0x000e220008000a00 */
[----:B------:R-:W-:Y:S02]  /*07f0*/  IADD3 R23, PT, PT, -R5, RZ, RZ ;  /* 0x000000ff05177210 */ /* 0x000fe40007ffe1ff */
[----:B------:R-:W-:Y:S01]  /*0800*/  MOV R19, RZ ;  /* 0x000000ff00137202 */ /* 0x000fe20000000f00 */
[----:B------:R-:W1:Y:S01]  /*0810*/  LDCU.64 UR10, c[0x0][0x390] ;  /* 0x00007200ff0a77ac */ /* 0x000e620008000a00 */
[----:B------:R-:W-:Y:S01]  /*0820*/  ULOP3.LUT UR4, UR4, 0x7ffffffe, URZ, 0xc0, !UPT ;  /* 0x7ffffffe04047892 */ /* 0x000fe2000f8ec0ff */
[----:B------:R-:W2:Y:S05]  /*0830*/  LDCU UR14, c[0x3][0x1c] ;  /* 0x00c00380ff0e77ac */ /* 0x000eaa0008000800 */
[----:B------:R-:W-:Y:S01]  /*0840*/  MOV R20, UR4 ;  /* 0x0000000400147c02 */ /* 0x000fe20008000f00 */
[----:B------:R-:W-:Y:S01]  /*0850*/  UMOV UR4, URZ ;  /* 0x000000ff00047c82 */ /* 0x000fe20008000000 */
[----:B0-----:R-:W-:-:S02]  /*0860*/  UIADD3 UR7, UP0, UPT, UR8, 0x4, URZ ;  /* 0x0000000408077890 */ /* 0x001fc4000ff1e0ff */
[----:B-1----:R-:W-:Y:S02]  /*0870*/  UIADD3 UR5, UP1, UPT, UR10, 0xc, URZ ;  /* 0x0000000c0a057890 */ /* 0x002fe4000ff3e0ff */
[----:B------:R-:W-:Y:S02]  /*0880*/  UIADD3.X UR8, UPT, UPT, URZ, UR9, URZ, UP0, !UPT ;  /* 0x00000009ff087290 */ /* 0x000fe400087fe4ff */
[----:B------:R-:W-:Y:S01]  /*0890*/  MOV R14, UR7 ;  /* 0x00000007000e7c02 */ /* 0x000fe20008000f00 */
[----:B------:R-:W-:Y:S01]  /*08a0*/  UIADD3.X UR6, UPT, UPT, URZ, UR11, URZ, UP1, !UPT ;  /* 0x0000000bff067290 */ /* 0x000fe20008ffe4ff */
[----:B------:R-:W-:Y:S02]  /*08b0*/  MOV R16, UR5 ;  /* 0x0000000500107c02 */ /* 0x000fe40008000f00 */
[----:B------:R-:W-:-:S03]  /*08c0*/  IMAD.U32 R15, RZ, RZ, UR8 ;  /* 0x00000008ff0f7e24 */ /* 0x000fc6000f8e00ff */
[----:B--2---:R-:W-:-:S07]  /*08d0*/  MOV R17, UR6 ;  /* 0x0000000600117c02 */ /* 0x004fce0008000f00 */
.L_x_193:
[----:B------:R-:W-:Y:S01]  /*08e0*/  ISETP.NE.AND P0, PT, R23, RZ, PT ;  /* 0x000000ff1700720c */ /* 0x000fe20003f05270 */
[----:B------:R-:W-:-:S12]  /*08f0*/  BSSY.RECONVERGENT B2, `(.L_x_167) ;  /* 0x000005f000027945 */ /* 0x000fd80003800200 */
[----:B------:R-:W-:Y:S05]  /*0900*/  @!P0 BRA `(.L_x_168) ;  /* 0x0000000400748947 */ /* 0x000fea0003800000 */
[----:B------:R-:W2:Y:S02]  /*0910*/  LDG.E R0, desc[UR12][R14.64+-0x4] ;  /* 0xfffffc0c0e007981 */ /* 0x000ea4000c1e1900 */
[----:B--2---:R-:W-:-:S13]  /*0920*/  ISETP.NE.AND P0, PT, R0, R7, PT ;  /* 0x000000070000720c */ /* 0x004fda0003f05270 */
[----:B------:R-:W-:Y:S05]  /*0930*/  @!P0 BRA `(.L_x_168) ;  /* 0x0000000400688947 */ /* 0x000fea0003800000 */
[----:B------:R-:W2:Y:S04]  /*0940*/  LDG.E R3, desc[UR12][R16.64+-0x8] ;  /* 0xfffff80c10037981 */ /* 0x000ea8000c1e1900 */
[----:B------:R-:W3:Y:S04]  /*0950*/  LDG.E R0, desc[UR12][R16.64+-0xc] ;  /* 0xfffff40c10007981 */ /* 0x000ee8000c1e1900 */
[----:B------:R-:W4:Y:S01]  /*0960*/  LDG.E R25, desc[UR12][R16.64+-0x4] ;  /* 0xfffffc0c10197981 */ /* 0x000f22000c1e1900 */
[----:B------:R-:W-:Y:S01]  /*0970*/  BSSY.RECONVERGENT B0, `(.L_x_169) ;  /* 0x0000013000007945 */ /* 0x000fe20003800200 */
[----:B--2---:R-:W-:Y:S01]  /*0980*/  FADD R4, R8, -R3 ;  /* 0x8000000308047221 */ /* 0x004fe20000000000 */
[----:B---3--:R-:W-:-:S03]  /*0990*/  FADD R3, R9, -R0 ;  /* 0x8000000009037221 */ /* 0x008fc60000000000 */
[----:B------:R-:W-:Y:S01]  /*09a0*/  FMUL R0, R4, R4 ;  /* 0x0000000404007220 */ /* 0x000fe20000400000 */
[----:B----4-:R-:W-:-:S03]  /*09b0*/  FADD R2, R10, -R25 ;  /* 0x800000190a027221 */ /* 0x010fc60000000000 */
[----:B------:R-:W-:-:S04]  /*09c0*/  FFMA R25, R3, R3, R0 ;  /* 0x0000000303197223 */ /* 0x000fc80000000000 */
[----:B------:R-:W-:-:S04]  /*09d0*/  FFMA R24, R2, R2, R25 ;  /* 0x0000000202187223 */ /* 0x000fc80000000019 */
[----:B------:R0:W1:Y:S01]  /*09e0*/  MUFU.RSQ R25, R24 ;  /* 0x0000001800197308 */ /* 0x0000620000001400 */
[----:B------:R-:W-:-:S04]  /*09f0*/  IADD3 R0, PT, PT, R24, -0xd000000, RZ ;  /* 0xf300000018007810 */ /* 0x000fc80007ffe0ff */
[----:B------:R-:W-:-:S13]  /*0a00*/  ISETP.GT.U32.AND P0, PT, R0, 0x727fffff, PT ;  /* 0x727fffff0000780c */ /* 0x000fda0003f04070 */
[----:B01----:R-:W-:Y:S05]  /*0a10*/  @!P0 BRA `(.L_x_170) ;  /* 0x0000000000108947 */ /* 0x003fea0003800000 */
[----:B------:R-:W-:Y:S02]  /*0a20*/  MOV R0, R24 ;  /* 0x0000001800007202 */ /* 0x000fe40000000f00 */
[----:B------:R-:W-:-:S07]  /*0a30*/  MOV R6, 0xa50 ;  /* 0x00000a5000067802 */ /* 0x000fce0000000f00 */
[----:B------:R-:W-:Y:S05]  /*0a40*/  CALL.REL.NOINC `($__internal_5_$__cuda_sm20_sqrt_rn_f32_slowpath) ;  /* 0x00000010009c7944 */ /* 0x000fea0003c00000 */
[----:B------:R-:W-:Y:S05]  /*0a50*/  BRA `(.L_x_171) ;  /* 0x0000000000107947 */ /* 0x000fea0003800000 */
.L_x_170:
[----:B------:R-:W-:Y:S01]  /*0a60*/  FMUL.FTZ R33, R24, R25 ;  /* 0x0000001918217220 */ /* 0x000fe20000410000 */
[----:B------:R-:W-:-:S03]  /*0a70*/  FMUL.FTZ R6, R25, 0.5 ;  /* 0x3f00000019067820 */ /* 0x000fc60000410000 */
[----:B------:R-:W-:-:S04]  /*0a80*/  FFMA R0, -R33, R33, R24 ;  /* 0x0000002121007223 */ /* 0x000fc80000000118 */
[----:B------:R-:W-:-:S07]  /*0a90*/  FFMA R33, R0, R6, R33 ;  /* 0x0000000600217223 */ /* 0x000fce0000000021 */
.L_x_171:
[----:B------:R-:W-:Y:S05]  /*0aa0*/  BSYNC.RECONVERGENT B0 ;  /* 0x0000000000007941 */ /* 0x000fea0003800200 */
.L_x_169:
[----:B------:R-:W-:-:S04]  /*0ab0*/  FSETP.GEU.AND P0, PT, R33, R18, PT ;  /* 0x000000122100720b */ /* 0x000fc80003f0e000 */
[----:B------:R-:W-:-:S13]  /*0ac0*/  FSETP.LEU.OR P0, PT, R33, 9.9999999747524270788e-07, P0 ;  /* 0x358637bd2100780b */ /* 0x000fda000070b400 */
[----:B------:R-:W-:Y:S05]  /*0ad0*/  @P0 BRA `(.L_x_168) ;  /* 0x0000000400000947 */ /* 0x000fea0003800000 */
[----:B------:R-:W-:Y:S01]  /*0ae0*/  FMUL R28, R33, R33 ;  /* 0x00000021211c7220 */ /* 0x000fe20000400000 */
[----:B------:R-:W-:Y:S01]  /*0af0*/  MOV R27, UR14 ;  /* 0x0000000e001b7c02 */ /* 0x000fe20008000f00 */
[----:B------:R-:W-:Y:S02]  /*0b00*/  BSSY.RECONVERGENT B3, `(.L_x_172) ;  /* 0x000000e000037945 */ /* 0x000fe40003800200 */
[----:B------:R-:W0:Y:S08]  /*0b10*/  MUFU.RCP R32, R28 ;  /* 0x0000001c00207308 */ /* 0x000e300000001000 */
[----:B------:R-:W1:Y:S01]  /*0b20*/  FCHK P0, R27, R28 ;  /* 0x0000001c1b007302 */ /* 0x000e620000000000 */
[----:B0-----:R-:W-:-:S04]  /*0b30*/  FFMA R25, -R28, R32, 1 ;  /* 0x3f8000001c197423 */ /* 0x001fc80000000120 */
[----:B------:R-:W-:-:S04]  /*0b40*/  FFMA R32, R32, R25, R32 ;  /* 0x0000001920207223 */ /* 0x000fc80000000020 */
[----:B------:R-:W-:-:S04]  /*0b50*/  FFMA R25, R32, UR14, RZ ;  /* 0x0000000e20197c23 */ /* 0x000fc800080000ff */
[----:B------:R-:W-:-:S04]  /*0b60*/  FFMA R0, -R28, R25, UR14 ;  /* 0x0000000e1c007e23 */ /* 0x000fc80008000119 */
[----:B------:R-:W-:Y:S01]  /*0b70*/  FFMA R32, R32, R0, R25 ;  /* 0x0000000020207223 */ /* 0x000fe20000000019 */
[----:B-1----:R-:W-:Y:S06]  /*0b80*/  @!P0 BRA `(.L_x_173) ;  /* 0x0000000000148947 */ /* 0x002fec0003800000 */
[----:B------:R-:W0:Y:S01]  /*0b90*/  LDCU UR5, c[0x3][0x1c] ;  /* 0x00c00380ff0577ac */ /* 0x000e220008000800 */
[----:B------:R-:W-:Y:S02]  /*0ba0*/  MOV R6, 0xbd0 ;  /* 0x00000bd000067802 */ /* 0x000fe40000000f00 */
[----:B0-----:R-:W-:-:S07]  /*0bb0*/  MOV R35, UR5 ;  /* 0x0000000500237c02 */ /* 0x001fce0008000f00 */
[----:B------:R-:W-:Y:S05]  /*0bc0*/  CALL.REL.NOINC `($__internal_6_$__cuda_sm3x_div_rn_noftz_f32_slowpath) ;  /* 0x0000001000987944 */ /* 0x000fea0003c00000 */
[----:B------:R-:W-:-:S07]  /*0bd0*/  IMAD.MOV.U32 R32, RZ, RZ, R0 ;  /* 0x000000ffff207224 */ /* 0x000fce00078e0000 */
.L_x_173:
[----:B------:R-:W-:Y:S05]  /*0be0*/  BSYNC.RECONVERGENT B3 ;  /* 0x0000000000037941 */ /* 0x000fea0003800200 */
.L_x_172:
        /* <DEDUP_REMOVED lines=13> */
[----:B------:R-:W-:-:S07]  /*0cc0*/  MOV R31, R0 ;  /* 0x00000000001f7202 */ /* 0x000fce0000000f00 */
.L_x_175:
[----:B------:R-:W-:Y:S05]  /*0cd0*/  BSYNC.RECONVERGENT B3 ;  /* 0x0000000000037941 */ /* 0x000fea0003800200 */
.L_x_174:
        /* <DEDUP_REMOVED lines=13> */
[----:B------:R-:W-:-:S07]  /*0db0*/  IMAD.MOV.U32 R34, RZ, RZ, R0 ;  /* 0x000000ffff227224 */ /* 0x000fce00078e0000 */
.L_x_177:
[----:B------:R-:W-:Y:S05]  /*0dc0*/  BSYNC.RECONVERGENT B3 ;  /* 0x0000000000037941 */ /* 0x000fea0003800200 */
.L_x_176:
        /* <DEDUP_REMOVED lines=13> */
.L_x_179:
[----:B------:R-:W-:Y:S05]  /*0ea0*/  BSYNC.RECONVERGENT B3 ;  /* 0x0000000000037941 */ /* 0x000fea0003800200 */
.L_x_178:
[-C--:B------:R-:W-:Y:S01]  /*0eb0*/  FFMA R22, R31, R32.reuse, R22 ;  /* 0x000000201f167223 */ /* 0x080fe20000000016 */
[-C--:B------:R-:W-:Y:S01]  /*0ec0*/  FFMA R21, R34, R32.reuse, R21 ;  /* 0x0000002022157223 */ /* 0x080fe20000000015 */
[----:B------:R-:W-:-:S07]  /*0ed0*/  FFMA R19, R0, R32, R19 ;  /* 0x0000002000137223 */ /* 0x000fce0000000013 */
.L_x_168:
[----:B------:R-:W-:Y:S05]  /*0ee0*/  BSYNC.RECONVERGENT B2 ;  /* 0x0000000000027941 */ /* 0x000fea0003800200 */
.L_x_167:
[----:B------:R-:W-:Y:S01]  /*0ef0*/  UIADD3 UR5, UPT, UPT, UR4, 0x1, URZ ;  /* 0x0000000104057890 */ /* 0x000fe2000fffe0ff */
[----:B------:R-:W-:Y:S05]  /*0f00*/  BSSY.RECONVERGENT B2, `(.L_x_180) ;  /* 0x0000060000027945 */ /* 0x000fea0003800200 */
[----:B------:R-:W-:-:S13]  /*0f10*/  ISETP.NE.AND P0, PT, R5, UR5, PT ;  /* 0x0000000505007c0c */ /* 0x000fda000bf05270 */
        /* <DEDUP_REMOVED lines=22> */
.L_x_183:
[----:B------:R-:W-:Y:S01]  /*1080*/  FMUL.FTZ R33, R24, R25 ;  /* 0x0000001918217220 */ /* 0x000fe20000410000 */
[----:B------:R-:W-:-:S03]  /*1090*/  FMUL.FTZ R6, R25, 0.5 ;  /* 0x3f00000019067820 */ /* 0x000fc60000410000 */
[----:B------:R-:W-:-:S04]  /*10a0*/  FFMA R0, -R33, R33, R24 ;  /* 0x0000002121007223 */ /* 0x000fc80000000118 */
[----:B------:R-:W-:-:S07]  /*10b0*/  FFMA R33, R0, R6, R33 ;  /* 0x0000000600217223 */ /* 0x000fce0000000021 */
.L_x_184:
[----:B------:R-:W-:Y:S05]  /*10c0*/  BSYNC.RECONVERGENT B0 ;  /* 0x0000000000007941 */ /* 0x000fea0003800200 */
.L_x_182:
        /* <DEDUP_REMOVED lines=19> */
.L_x_186:
[----:B------:R-:W-:Y:S05]  /*1200*/  BSYNC.RECONVERGENT B3 ;  /* 0x0000000000037941 */ /* 0x000fea0003800200 */
.L_x_185:
        /* <DEDUP_REMOVED lines=14> */
.L_x_188:
[----:B------:R-:W-:Y:S05]  /*12f0*/  BSYNC.RECONVERGENT B3 ;  /* 0x0000000000037941 */ /* 0x000fea0003800200 */
.L_x_187:
        /* <DEDUP_REMOVED lines=14> */
.L_x_190:
[----:B------:R-:W-:Y:S05]  /*13e0*/  BSYNC.RECONVERGENT B3 ;  /* 0x0000000000037941 */ /* 0x000fea0003800200 */
.L_x_189:
        /* <DEDUP_REMOVED lines=9> */
[----:B------:R-:W-:Y:S01]  /*1480*/  IMAD.MOV.U32 R35, RZ, RZ, R2 ;  /* 0x000000ffff237224 */ /* 0x000fe200078e0002 */
[----:B------:R-:W-:Y:S02]  /*1490*/  MOV R28, R33 ;  /* 0x00000021001c7202 */ /* 0x000fe40000000f00 */
[----:B------:R-:W-:-:S07]  /*14a0*/  MOV R6, 0x14c0 ;  /* 0x000014c000067802 */ /* 0x000fce0000000f00 */
[----:B------:R-:W-:Y:S05]  /*14b0*/  CALL.REL.NOINC `($__internal_6_$__cuda_sm3x_div_rn_noftz_f32_slowpath) ;  /* 0x00000008005c7944 */ /* 0x000fea0003c00000 */
.L_x_192:
[----:B------:R-:W-:Y:S05]  /*14c0*/  BSYNC.RECONVERGENT B3 ;  /* 0x0000000000037941 */ /* 0x000fea0003800200 */
.L_x_191:
[-C--:B------:R-:W-:Y:S01]  /*14d0*/  FFMA R22, R31, R32.reuse, R22 ;  /* 0x000000201f167223 */ /* 0x080fe20000000016 */
[-C--:B------:R-:W-:Y:S01]  /*14e0*/  FFMA R21, R4, R32.reuse, R21 ;  /* 0x0000002004157223 */ /* 0x080fe20000000015 */
[----:B------:R-:W-:-:S07]  /*14f0*/  FFMA R19, R0, R32, R19 ;  /* 0x0000002000137223 */ /* 0x000fce0000000013 */
.L_x_181:
[----:B------:R-:W-:Y:S05]  /*1500*/  BSYNC.RECONVERGENT B2 ;  /* 0x0000000000027941 */ /* 0x000fea0003800200 */
.L_x_180:
        /* <DEDUP_REMOVED lines=8> */
.L_x_166:
[----:B------:R-:W0:Y:S01]  /*1590*/  LDC R0, c[0x0][0x3a0] ;  /* 0x0000e800ff007b82 */ /* 0x000e220000000800 */
[----:B------:R-:W-:Y:S01]  /*15a0*/  ISETP.NE.AND P0, PT, R20, R5, PT ;  /* 0x000000051400720c */ /* 0x000fe20003f05270 */
[----:B------:R-:W-:Y:S01]  /*15b0*/  BSSY.RECONVERGENT B2, `(.L_x_165) ;  /* 0x0000067000027945 */ /* 0x000fe20003800200 */
[----:B0-----:R-:W-:-:S04]  /*15c0*/  LOP3.LUT R0, R0, 0x1, RZ, 0xc0, !PT ;  /* 0x0000000100007812 */ /* 0x001fc800078ec0ff */
[----:B------:R-:W-:-:S13]  /*15d0*/  ISETP.NE.U32.OR P0, PT, R0, 0x1, !P0 ;  /* 0x000000010000780c */ /* 0x000fda0004705470 */
[----:B------:R-:W-:Y:S05]  /*15e0*/  @P0 BRA `(.L_x_194) ;  /* 0x00000004008c0947 */ /* 0x000fea0003800000 */
[----:B------:R-:W0:Y:S02]  /*15f0*/  LDC.64 R2, c[0x0][0x380] ;  /* 0x0000e000ff027b82 */ /* 0x000e240000000a00 */
[----:B0-----:R-:W-:-:S06]  /*1600*/  IMAD.WIDE.U32 R2, R20, 0x4, R2 ;  /* 0x0000000414027825 */ /* 0x001fcc00078e0002 */
[----:B------:R-:W2:Y:S02]  /*1610*/  LDG.E R2, desc[UR12][R2.64] ;  /* 0x0000000c02027981 */ /* 0x000ea4000c1e1900 */
[----:B--2---:R-:W-:-:S13]  /*1620*/  ISETP.NE.AND P0, PT, R2, R7, PT ;  /* 0x000000070200720c */ /* 0x004fda0003f05270 */
[----:B------:R-:W-:Y:S05]  /*1630*/  @!P0 BRA `(.L_x_194) ;  /* 0x0000000400788947 */ /* 0x000fea0003800000 */
[----:B------:R-:W0:Y:S02]  /*1640*/  LDC.64 R2, c[0x0][0x390] ;  /* 0x0000e400ff027b82 */ /* 0x000e240000000a00 */
[----:B0-----:R-:W-:-:S05]  /*1650*/  IMAD.WIDE.U32 R2, R20, 0xc, R2 ;  /* 0x0000000c14027825 */ /* 0x001fca00078e0002 */
        /* <DEDUP_REMOVED lines=17> */
[----:B------:R-:W-:Y:S01]  /*1770*/  IMAD.MOV.U32 R3, RZ, RZ, R33 ;  /* 0x000000ffff037224 */ /* 0x000fe200078e0021 */
[----:B------:R-:W-:Y:S06]  /*1780*/  BRA `(.L_x_197) ;  /* 0x0000000000107947 */ /* 0x000fec0003800000 */
.L_x_196:
[----:B------:R-:W-:Y:S01]  /*1790*/  FMUL.FTZ R3, R4, R7 ;  /* 0x0000000704037220 */ /* 0x000fe20000410000 */
[----:B------:R-:W-:-:S03]  /*17a0*/  FMUL.FTZ R2, R7, 0.5 ;  /* 0x3f00000007027820 */ /* 0x000fc60000410000 */
[----:B------:R-:W-:-:S04]  /*17b0*/  FFMA R0, -R3, R3, R4 ;  /* 0x0000000303007223 */ /* 0x000fc80000000104 */
[----:B------:R-:W-:-:S07]  /*17c0*/  FFMA R3, R0, R2, R3 ;  /* 0x0000000200037223 */ /* 0x000fce0000000003 */
.L_x_197:
[----:B------:R-:W-:Y:S05]  /*17d0*/  BSYNC.RECONVERGENT B0 ;  /* 0x0000000000007941 */ /* 0x000fea0003800200 */
.L_x_195:
[----:B------:R-:W-:-:S04]  /*17e0*/  FSETP.GEU.AND P0, PT, R3, R18, PT ;  /* 0x000000120300720b */ /* 0x000fc80003f0e000 */
[----:B------:R-:W-:-:S13]  /*17f0*/  FSETP.LEU.OR P0, PT, R3, 9.9999999747524270788e-07, P0 ;  /* 0x358637bd0300780b */ /* 0x000fda000070b400 */
[----:B------:R-:W-:Y:S05]  /*1800*/  @P0 BRA `(.L_x_194) ;  /* 0x0000000400040947 */ /* 0x000fea0003800000 */
[----:B------:R-:W0:Y:S01]  /*1810*/  LDCU UR4, c[0x3][0x1c] ;  /* 0x00c00380ff0477ac */ /* 0x000e220008000800 */
[----:B------:R-:W-:Y:S01]  /*1820*/  FMUL R28, R3, R3 ;  /* 0x00000003031c7220 */ /* 0x000fe20000400000 */
[----:B------:R-:W-:Y:S03]  /*1830*/  BSSY.RECONVERGENT B3, `(.L_x_198) ;  /* 0x000000f000037945 */ /* 0x000fe60003800200 */
[----:B------:R-:W1:Y:S01]  /*1840*/  MUFU.RCP R2, R28 ;  /* 0x0000001c00027308 */ /* 0x000e620000001000 */
[----:B0-----:R-:W-:-:S07]  /*1850*/  MOV R15, UR4 ;  /* 0x00000004000f7c02 */ /* 0x001fce0008000f00 */
[----:B------:R-:W0:Y:S01]  /*1860*/  FCHK P0, R15, R28 ;  /* 0x0000001c0f007302 */ /* 0x000e220000000000 */
[----:B-1----:R-:W-:-:S04]  /*1870*/  FFMA R7, -R28, R2, 1 ;  /* 0x3f8000001c077423 */ /* 0x002fc80000000102 */
[----:B------:R-:W-:-:S04]  /*1880*/  FFMA R2, R2, R7, R2 ;  /* 0x0000000702027223 */ /* 0x000fc80000000002 */
[----:B------:R-:W-:-:S04]  /*1890*/  FFMA R7, R2, UR4, RZ ;  /* 0x0000000402077c23 */ /* 0x000fc800080000ff */
[----:B------:R-:W-:-:S04]  /*18a0*/  FFMA R0, -R28, R7, UR4 ;  /* 0x000000041c007e23 */ /* 0x000fc80008000107 */
[----:B------:R-:W-:Y:S01]  /*18b0*/  FFMA R2, R2, R0, R7 ;  /* 0x0000000002027223 */ /* 0x000fe20000000007 */
[----:B0-----:R-:W-:Y:S06]  /*18c0*/  @!P0 BRA `(.L_x_199) ;  /* 0x0000000000148947 */ /* 0x001fec0003800000 */
[----:B------:R-:W0:Y:S01]  /*18d0*/  LDCU UR4, c[0x3][0x1c] ;  /* 0x00c00380ff0477ac */ /* 0x000e220008000800 */
[----:B------:R-:W-:Y:S02]  /*18e0*/  MOV R6, 0x1910 ;  /* 0x0000191000067802 */ /* 0x000fe40000000f00 */
[----:B0-----:R-:W-:-:S07]  /*18f0*/  MOV R35, UR4 ;  /* 0x0000000400237c02 */ /* 0x001fce0008000f00 */
[----:B------:R-:W-:Y:S05]  /*1900*/  CALL.REL.NOINC `($__internal_6_$__cuda_sm3x_div_rn_noftz_f32_slowpath) ;  /* 0x0000000400487944 */ /* 0x000fea0003c00000 */
[----:B------:R-:W-:-:S07]  /*1910*/  MOV R2, R0 ;  /* 0x0000000000027202 */ /* 0x000fce0000000f00 */
.L_x_199:
[----:B------:R-:W-:Y:S05]  /*1920*/  BSYNC.RECONVERGENT B3 ;  /* 0x0000000000037941 */ /* 0x000fea0003800200 */
.L_x_198:
        /* <DEDUP_REMOVED lines=14> */
.L_x_201:
[----:B------:R-:W-:Y:S05]  /*1a10*/  BSYNC.RECONVERGENT B3 ;  /* 0x0000000000037941 */ /* 0x000fea0003800200 */
.L_x_200:
        /* <DEDUP_REMOVED lines=13> */
[----:B------:R-:W-:-:S07]  /*1af0*/  MOV R4, R0 ;  /* 0x0000000000047202 */ /* 0x000fce0000000f00 */
.L_x_203:
[----:B------:R-:W-:Y:S05]  /*1b00*/  BSYNC.RECONVERGENT B3 ;  /* 0x0000000000037941 */ /* 0x000fea0003800200 */
.L_x_202:
        /* <DEDUP_REMOVED lines=13> */
.L_x_205:
[----:B------:R-:W-:Y:S05]  /*1be0*/  BSYNC.RECONVERGENT B3 ;  /* 0x0000000000037941 */ /* 0x000fea0003800200 */
.L_x_204:
[-C--:B------:R-:W-:Y:S01]  /*1bf0*/  FFMA R22, R7, R2.reuse, R22 ;  /* 0x0000000207167223 */ /* 0x080fe20000000016 */
[-C--:B------:R-:W-:Y:S01]  /*1c00*/  FFMA R21, R4, R2.reuse, R21 ;  /* 0x0000000204157223 */ /* 0x080fe20000000015 */
[----:B------:R-:W-:-:S07]  /*1c10*/  FFMA R19, R0, R2, R19 ;  /* 0x0000000200137223 */ /* 0x000fce0000000013 */
.L_x_194:
[----:B------:R-:W-:Y:S05]  /*1c20*/  BSYNC.RECONVERGENT B2 ;  /* 0x0000000000027941 */ /* 0x000fea0003800200 */
.L_x_165:
[----:B------:R-:W0:Y:S01]  /*1c30*/  LDC.64 R2, c[0x0][0x398] ;  /* 0x0000e600ff027b82 */ /* 0x000e220000000a00 */
[----:B------:R-:W-:Y:S01]  /*1c40*/  FADD R11, R22, R11 ;  /* 0x0000000b160b7221 */ /* 0x000fe20000000000 */
[----:B------:R-:W-:Y:S01]  /*1c50*/  FADD R21, R21, R12 ;  /* 0x0000000c15157221 */ /* 0x000fe20000000000 */
[----:B------:R-:W-:Y:S01]  /*1c60*/  FADD R13, R19, R13 ;  /* 0x0000000d130d7221 */ /* 0x000fe20000000000 */
[----:B0-----:R-:W-:-:S05]  /*1c70*/  IMAD.WIDE R2, R5, 0xc, R2 ;  /* 0x0000000c05027825 */ /* 0x001fca00078e0202 */
[----:B------:R-:W-:Y:S04]  /*1c80*/  REDG.E.ADD.F32.FTZ.RN.STRONG.GPU desc[UR12][R2.64], R11 ;  /* 0x0000000b020079a6 */ /* 0x000fe8000c12f30c */
[----:B------:R-:W-:Y:S04]  /*1c90*/  REDG.E.ADD.F32.FTZ.RN.STRONG.GPU desc[UR12][R2.64+0x4], R21 ;  /* 0x00000415020079a6 */ /* 0x000fe8000c12f30c */
[----:B------:R-:W-:Y:S01]  /*1ca0*/  REDG.E.ADD.F32.FTZ.RN.STRONG.GPU desc[UR12][R2.64+0x8], R13 ;  /* 0x0000080d020079a6 */ /* 0x000fe2000c12f30c */
[----:B------:R-:W-:Y:S05]  /*1cb0*/  EXIT ;  /* 0x000000000000794d */ /* 0x000fea0003800000 */
        .weak           $__internal_5_$__cuda_sm20_sqrt_rn_f32_slowpath
        .type           $__internal_5_$__cuda_sm20_sqrt_rn_f32_slowpath,@function
        .size           $__internal_5_$__cuda_sm20_sqrt_rn_f32_slowpath,($__internal_6_$__cuda_sm3x_div_rn_noftz_f32_slowpath - $__internal_5_$__cuda_sm20_sqrt_rn_f32_slowpath)
$__internal_5_$__cuda_sm20_sqrt_rn_f32_slowpath:
        /* <DEDUP_REMOVED lines=14> */
[----:B------:R-:W-:Y:S02]  /*1da0*/  @!P0 IMAD.MOV.U32 R26, RZ, RZ, R0 ;  /* 0x000000ffff1a8224 */ /* 0x000fe400078e0000 */
[----:B------:R-:W-:-:S04]  /*1db0*/  @P0 FADD.FTZ R25, -R24, -RZ ;  /* 0x800000ff18190221 */ /* 0x000fc80000010100 */
[----:B------:R-:W-:-:S04]  /*1dc0*/  @P0 FFMA R25, R24, R25, R29 ;  /* 0x0000001918190223 */ /* 0x000fc8000000001d */
[----:B------:R-:W-:-:S04]  /*1dd0*/  @P0 FFMA R25, R25, R27, R24 ;  /* 0x0000001b19190223 */ /* 0x000fc80000000018 */
[----:B------:R-:W-:-:S07]  /*1de0*/  @P0 FMUL.FTZ R26, R25, 2.3283064365386962891e-10 ;  /* 0x2f800000191a0820 */ /* 0x000fce0000410000 */
.L_x_206:
[----:B------:R-:W-:Y:S01]  /*1df0*/  HFMA2 R25, -RZ, RZ, 0, 0 ;  /* 0x00000000ff197431 */ /* 0x000fe200000001ff */
[----:B------:R-:W-:Y:S02]  /*1e00*/  MOV R24, R6 ;  /* 0x0000000600187202 */ /* 0x000fe40000000f00 */
[----:B------:R-:W-:Y:S02]  /*1e10*/  MOV R33, R26 ;  /* 0x0000001a00217202 */ /* 0x000fe40000000f00 */
[----:B------:R-:W-:Y:S05]  /*1e20*/  RET.REL.NODEC R24 `(apply_type_cluster_force) ;  /* 0xffffffe018747950 */ /* 0x000fea0003c3ffff */
        .weak           $__internal_6_$__cuda_sm3x_div_rn_noftz_f32_slowpath
        .type           $__internal_6_$__cuda_sm3x_div_rn_noftz_f32_slowpath,@function
        .size           $__internal_6_$__cuda_sm3x_div_rn_noftz_f32_slowpath,(.L_x_330 - $__internal_6_$__cuda_sm3x_div_rn_noftz_f32_slowpath)
$__internal_6_$__cuda_sm3x_div_rn_noftz_f32_slowpath:
        /* <DEDUP_REMOVED lines=29> */
[----:B------:R-:W-:Y:S01]  /*2000*/  @P0 IMAD.MOV.U32 R26, RZ, RZ, RZ ;  /* 0x000000ffff1a0224 */ /* 0x000fe200078e00ff */
[----:B------:R-:W-:Y:S01]  /*2010*/  @!P0 MOV R26, 0xffffffc0 ;  /* 0xffffffc0001a8802 */ /* 0x000fe20000000f00 */
[----:B------:R-:W-:Y:S01]  /*2020*/  @!P0 FFMA R35, R35, 1.84467440737095516160e+19, RZ ;  /* 0x5f80000023238823 */ /* 0x000fe200000000ff */
[----:B------:R-:W-:Y:S02]  /*2030*/  @!P1 FFMA R28, R28, 1.84467440737095516160e+19, RZ ;  /* 0x5f8000001c1c9823 */ /* 0x000fe400000000ff */
[----:B------:R-:W-:-:S07]  /*2040*/  @!P1 IADD3 R26, PT, PT, R26, 0x40, RZ ;  /* 0x000000401a1a9810 */ /* 0x000fce0007ffe0ff */
.L_x_208:
[----:B------:R-:W-:Y:S01]  /*2050*/  LEA R25, R27, 0xc0800000, 0x17 ;  /* 0xc08000001b197811 */ /* 0x000fe200078eb8ff */
[----:B------:R-:W-:Y:S01]  /*2060*/  BSSY.RECONVERGENT B1, `(.L_x_213) ;  /* 0x0000036000017945 */ /* 0x000fe20003800200 */
[----:B------:R-:W-:Y:S02]  /*2070*/  IADD3 R24, PT, PT, R24, -0x7f, RZ ;  /* 0xffffff8118187810 */ /* 0x000fe40007ffe0ff */
[----:B------:R-:W-:Y:S02]  /*2080*/  IADD3 R36, PT, PT, -R25, R28, RZ ;  /* 0x0000001c19247210 */ /* 0x000fe40007ffe1ff */
[C---:B------:R-:W-:Y:S01]  /*2090*/  IADD3 R27, PT, PT, R24.reuse, 0x7f, -R27 ;  /* 0x0000007f181b7810 */ /* 0x040fe20007ffe81b */
[----:B------:R-:W-:Y:S01]  /*20a0*/  IMAD R0, R24, -0x800000, R35 ;  /* 0xff80000018007824 */ /* 0x000fe200078e0223 */
[----:B------:R-:W0:Y:S01]  /*20b0*/  MUFU.RCP R28, R36 ;  /* 0x00000024001c7308 */ /* 0x000e220000001000 */
[----:B------:R-:W-:Y:S01]  /*20c0*/  FADD.FTZ R25, -R36, -RZ ;  /* 0x800000ff24197221 */ /* 0x000fe20000010100 */
[----:B------:R-:W-:-:S03]  /*20d0*/  IADD3 R27, PT, PT, R27, R26, RZ ;  /* 0x0000001a1b1b7210 */ /* 0x000fc60007ffe0ff */
        /* <DEDUP_REMOVED lines=23> */
[----:B------:R-:W-:Y:S02]  /*2250*/  IADD3 R25, PT, PT, R24, 0x20, RZ ;  /* 0x0000002018197810 */ /* 0x000fe40007ffe0ff */
[----:B------:R-:W-:Y:S02]  /*2260*/  LOP3.LUT R26, R26, 0x7fffff, RZ, 0xc0, !PT ;  /* 0x007fffff1a1a7812 */ /* 0x000fe400078ec0ff */
[----:B------:R-:W-:Y:S02]  /*2270*/  ISETP.NE.AND P2, PT, R24, RZ, PT ;  /* 0x000000ff1800720c */ /* 0x000fe40003f45270 */
        /* <DEDUP_REMOVED lines=16> */
.L_x_215:
[----:B------:R-:W-:-:S04]  /*2380*/  LOP3.LUT R0, R0, 0x80000000, RZ, 0xc0, !PT ;  /* 0x8000000000007812 */ /* 0x000fc800078ec0ff */
[----:B------:R-:W-:Y:S01]  /*2390*/  LOP3.LUT R0, R0, 0x7f800000, RZ, 0xfc, !PT ;  /* 0x7f80000000007812 */ /* 0x000fe200078efcff */
[----:B------:R-:W-:Y:S06]  /*23a0*/  BRA `(.L_x_216) ;  /* 0x0000000000047947 */ /* 0x000fec0003800000 */
.L_x_214:
[----:B------:R-:W-:-:S07]  /*23b0*/  LEA R0, R27, R0, 0x17 ;  /* 0x000000001b007211 */ /* 0x000fce00078eb8ff */
.L_x_216:
[----:B------:R-:W-:Y:S05]  /*23c0*/  BSYNC.RECONVERGENT B1 ;  /* 0x0000000000017941 */ /* 0x000fea0003800200 */
.L_x_213:
[----:B------:R-:W-:Y:S05]  /*23d0*/  BRA `(.L_x_217) ;  /* 0x0000000000207947 */ /* 0x000fea0003800000 */
.L_x_212:
[----:B------:R-:W-:-:S04]  /*23e0*/  LOP3.LUT R28, R28, 0x80000000, R35, 0x48, !PT ;  /* 0x800000001c1c7812 */ /* 0x000fc800078e4823 */
[----:B------:R-:W-:Y:S01]  /*23f0*/  LOP3.LUT R0, R28, 0x7f800000, RZ, 0xfc, !PT ;  /* 0x7f8000001c007812 */ /* 0x000fe200078efcff */
[----:B------:R-:W-:Y:S06]  /*2400*/  BRA `(.L_x_217) ;  /* 0x0000000000147947 */ /* 0x000fec0003800000 */
.L_x_211:
[----:B------:R-:W-:Y:S01]  /*2410*/  LOP3.LUT R0, R28, 0x80000000, R35, 0x48, !PT ;  /* 0x800000001c007812 */ /* 0x000fe200078e4823 */
[----:B------:R-:W-:Y:S06]  /*2420*/  BRA `(.L_x_217) ;  /* 0x00000000000c7947 */ /* 0x000fec0003800000 */
.L_x_210:
[----:B------:R-:W0:Y:S01]  /*2430*/  MUFU.RSQ R0, -QNAN ;  /* 0xffc0000000007908 */ /* 0x000e220000001400 */
[----:B------:R-:W-:Y:S05]  /*2440*/  BRA `(.L_x_217) ;  /* 0x0000000000047947 */ /* 0x000fea0003800000 */
.L_x_209:
[----:B------:R-:W-:-:S07]  /*2450*/  FADD.FTZ R0, R35, R28 ;  /* 0x0000001c23007221 */ /* 0x000fce0000010000 */
.L_x_217:
[----:B------:R-:W-:Y:S05]  /*2460*/  BSYNC.RECONVERGENT B0 ;  /* 0x0000000000007941 */ /* 0x000fea0003800200 */
.L_x_207:
[----:B------:R-:W-:Y:S01]  /*2470*/  HFMA2 R25, -RZ, RZ, 0, 0 ;  /* 0x00000000ff197431 */ /* 0x000fe200000001ff */
[----:B------:R-:W-:-:S04]  /*2480*/  MOV R24, R6 ;  /* 0x0000000600187202 */ /* 0x000fc80000000f00 */
[----:B0-----:R-:W-:Y:S05]  /*2490*/  RET.REL.NODEC R24 `(apply_type_cluster_force) ;  /* 0xffffffd818d87950 */ /* 0x001fea0003c3ffff */
.L_x_218:
        /* <DEDUP_REMOVED lines=14> */
.L_x_330:


//--------------------- .text.apply_dag_force     --------------------------
	.section	.text.apply_dag_force,"ax",@progbits
	.align	128
        .global         apply_dag_force
        .type           apply_dag_force,@function
        .size           apply_dag_force,(.L_x_332 - apply_dag_force)
        .other          apply_dag_force,@"STO_CUDA_ENTRY STV_DEFAULT"
apply_dag_force:
.text.apply_dag_force:
        /* <DEDUP_REMOVED lines=12> */
[----:B0-----:R-:W-:-:S06]  /*00c0*/  IMAD.WIDE R22, R24, 0x4, R22 ;  /* 0x0000000418167825 */ /* 0x001fcc00078e0216 */
[----:B-1----:R-:W2:Y:S02]  /*00d0*/  LDG.E R22, desc[UR8][R22.64] ;  /* 0x0000000816167981 */ /* 0x002ea4000c1e1900 */
[----:B--2---:R-:W-:-:S13]  /*00e0*/  ISETP.GE.AND P0, PT, R22, RZ, PT ;  /* 0x000000ff1600720c */ /* 0x004fda0003f06270 */
[----:B------:R-:W-:Y:S05]  /*00f0*/  @!P0 EXIT ;  /* 0x000000000000894d */ /* 0x000fea0003800000 */
[----:B------:R-:W0:Y:S01]  /*0100*/  LDC.64 R10, c[0x0][0x390] ;  /* 0x0000e400ff0a7b82 */ /* 0x000e220000000a00 */
[----:B------:R-:W1:Y:S01]  /*0110*/  LDCU UR4, c[0x3][URZ] ;  /* 0x00c00000ff0477ac */ /* 0x000e620008000800 */
[----:B------:R-:W2:Y:S01]  /*0120*/  LDCU UR10, c[0x3][0xc] ;  /* 0x00c00180ff0a77ac */ /* 0x000ea20008000800 */
[----:B------:R-:W3:Y:S01]  /*0130*/  LDCU UR11, c[0x3][0xc] ;  /* 0x00c00180ff0b77ac */ /* 0x000ee20008000800 */
[----:B0-----:R-:W-:-:S05]  /*0140*/  IMAD.WIDE R10, R24, 0xc, R10 ;  /* 0x0000000c180a7825 */ /* 0x001fca00078e020a */
[----:B------:R-:W1:Y:S01]  /*0150*/  LDG.E R0, desc[UR8][R10.64+0x4] ;  /* 0x000004080a007981 */ /* 0x000e62000c1e1900 */
[----:B------:R-:W-:Y:S01]  /*0160*/  VIMNMX R20, PT, PT, R24, UR6, PT ;  /* 0x0000000618147c48 */ /* 0x000fe2000bfe0100 */
[----:B------:R-:W-:Y:S01]  /*0170*/  BSSY.RECONVERGENT B1, `(.L_x_219) ;  /* 0x000012e000017945 */ /* 0x000fe20003800200 */
[----:B------:R-:W-:Y:S01]  /*0180*/  I2FP.F32.U32 R23, R22 ;  /* 0x0000001600177245 */ /* 0x000fe20000201000 */
[----:B------:R-:W-:Y:S01]  /*0190*/  HFMA2 R21, -RZ, RZ, 0, 0 ;  /* 0x00000000ff157431 */ /* 0x000fe200000001ff */
[----:B------:R-:W-:Y:S02]  /*01a0*/  ISETP.GE.AND P0, PT, R20, 0x1, PT ;  /* 0x000000011400780c */ /* 0x000fe40003f06270 */
[----:B------:R-:W-:Y:S02]  /*01b0*/  MOV R9, RZ ;  /* 0x000000ff00097202 */ /* 0x000fe40000000f00 */
[----:B------:R-:W-:Y:S01]  /*01c0*/  MOV R19, RZ ;  /* 0x000000ff00137202 */ /* 0x000fe20000000f00 */
[----:B-1----:R-:W-:Y:S01]  /*01d0*/  FFMA R23, R23, UR4, -R0 ;  /* 0x0000000417177c23 */ /* 0x002fe20008000800 */
[----:B------:R-:W-:-:S07]  /*01e0*/  HFMA2 R0, -RZ, RZ, 0, 0 ;  /* 0x00000000ff007431 */ /* 0x000fce00000001ff */
[----:B--23--:R-:W-:Y:S05]  /*01f0*/  @!P0 BRA `(.L_x_220) ;  /* 0x0000001000948947 */ /* 0x00cfea0003800000 */
[C---:B------:R-:W-:Y:S01]  /*0200*/  ISETP.GE.U32.AND P0, PT, R20.reuse, 0x4, PT ;  /* 0x000000041400780c */ /* 0x040fe20003f06070 */
[----:B------:R-:W-:Y:S01]  /*0210*/  BSSY.RECONVERGENT B0, `(.L_x_221) ;  /* 0x00000dc000007945 */ /* 0x000fe20003800200 */
[----:B------:R-:W-:Y:S02]  /*0220*/  LOP3.LUT R18, R20, 0x3, RZ, 0xc0, !PT ;  /* 0x0000000314127812 */ /* 0x000fe400078ec0ff */
[----:B------:R-:W-:Y:S02]  /*0230*/  MOV R19, RZ ;  /* 0x000000ff00137202 */ /* 0x000fe40000000f00 */
[----:B------:R-:W-:Y:S02]  /*0240*/  MOV R17, RZ ;  /* 0x000000ff00117202 */ /* 0x000fe40000000f00 */
[----:B------:R-:W-:Y:S02]  /*0250*/  MOV R0, RZ ;  /* 0x000000ff00007202 */ /* 0x000fe40000000f00 */
[----:B------:R-:W-:-:S03]  /*0260*/  MOV R21, RZ ;  /* 0x000000ff00157202 */ /* 0x000fc60000000f00 */
[----:B------:R-:W-:Y:S05]  /*0270*/  @!P0 BRA `(.L_x_222) ;  /* 0x0000000c00548947 */ /* 0x000fea0003800000 */
[----:B------:R-:W0:Y:S01]  /*0280*/  LDCU.64 UR6, c[0x0][0x380] ;  /* 0x00007000ff0677ac */ /* 0x000e220008000a00 */
[----:B------:R-:W1:Y:S01]  /*0290*/  LDC R16, c[0x3][0x4] ;  /* 0x00c00100ff107b82 */ /* 0x000e620000000800 */
[----:B------:R-:W-:Y:S01]  /*02a0*/  LOP3.LUT R17, R20, 0x7ffffffc, RZ, 0xc0, !PT ;  /* 0x7ffffffc14117812 */ /* 0x000fe200078ec0ff */
[----:B------:R-:W-:Y:S01]  /*02b0*/  HFMA2 R19, -RZ, RZ, 0, 0 ;  /* 0x00000000ff137431 */ /* 0x000fe200000001ff */
[----:B------:R-:W2:Y:S02]  /*02c0*/  LDCU.64 UR4, c[0x0][0x390] ;  /* 0x00007200ff0477ac */ /* 0x000ea40008000a00 */
[----:B------:R-:W-:Y:S01]  /*02d0*/  IADD3 R9, PT, PT, -R17, RZ, RZ ;  /* 0x000000ff11097210 */ /* 0x000fe20007ffe1ff */
[----:B0-----:R-:W-:Y:S02]  /*02e0*/  UIADD3 UR6, UP0, UPT, UR6, 0x8, URZ ;  /* 0x0000000806067890 */ /* 0x001fe4000ff1e0ff */
[----:B--2---:R-:W-:Y:S02]  /*02f0*/  UIADD3 UR4, UP1, UPT, UR4, 0x18, URZ ;  /* 0x0000001804047890 */ /* 0x004fe4000ff3e0ff */
[----:B------:R-:W-:-:S02]  /*0300*/  UIADD3.X UR7, UPT, UPT, URZ, UR7, URZ, UP0, !UPT ;  /* 0x00000007ff077290 */ /* 0x000fc400087fe4ff */
[----:B------:R-:W-:Y:S01]  /*0310*/  MOV R12, UR6 ;  /* 0x00000006000c7c02 */ /* 0x000fe20008000f00 */
[----:B------:R-:W-:Y:S01]  /*0320*/  UIADD3.X UR5, UPT, UPT, URZ, UR5, URZ, UP1, !UPT ;  /* 0x00000005ff057290 */ /* 0x000fe20008ffe4ff */
[----:B------:R-:W-:Y:S02]  /*0330*/  MOV R14, UR4 ;  /* 0x00000004000e7c02 */ /* 0x000fe40008000f00 */
[----:B------:R-:W-:-:S03]  /*0340*/  MOV R13, UR7 ;  /* 0x00000007000d7c02 */ /* 0x000fc60008000f00 */
[----:B------:R-:W-:-:S07]  /*0350*/  MOV R15, UR5 ;  /* 0x00000005000f7c02 */ /* 0x000fce0008000f00 */
.L_x_251:
[----:B------:R-:W2:Y:S01]  /*0360*/  LDG.E R3, desc[UR8][R12.64+-0x8] ;  /* 0xfffff8080c037981 */ /* 0x000ea2000c1e1900 */
[----:B------:R-:W-:Y:S01]  /*0370*/  IADD3 R9, PT, PT, R9, 0x4, RZ ;  /* 0x0000000409097810 */ /* 0x000fe20007ffe0ff */
[----:B------:R-:W-:Y:S03]  /*0380*/  BSSY.RECONVERGENT B4, `(.L_x_223) ;  /* 0x000002f000047945 */ /* 0x000fe60003800200 */
[----:B------:R-:W-:Y:S02]  /*0390*/  ISETP.NE.AND P2, PT, R9, RZ, PT ;  /* 0x000000ff0900720c */ /* 0x000fe40003f45270 */
[----:B--2---:R-:W-:-:S13]  /*03a0*/  ISETP.NE.AND P0, PT, R3, R22, PT ;  /* 0x000000160300720c */ /* 0x004fda0003f05270 */
[----:B------:R-:W-:Y:S05]  /*03b0*/  @P0 BRA `(.L_x_224) ;  /* 0x0000000000ac0947 */ /* 0x000fea0003800000 */
[----:B------:R-:W2:Y:S04]  /*03c0*/  LDG.E R28, desc[UR8][R10.64] ;  /* 0x000000080a1c7981 */ /* 0x000ea8000c1e1900 */
[----:B------:R-:W2:Y:S04]  /*03d0*/  LDG.E R3, desc[UR8][R14.64+-0x18] ;  /* 0xffffe8080e037981 */ /* 0x000ea8000c1e1900 */
[----:B------:R-:W3:Y:S04]  /*03e0*/  LDG.E R4, desc[UR8][R10.64+0x8] ;  /* 0x000008080a047981 */ /* 0x000ee8000c1e1900 */
[----:B------:R-:W3:Y:S01]  /*03f0*/  LDG.E R5, desc[UR8][R14.64+-0x10] ;  /* 0xfffff0080e057981 */ /* 0x000ee2000c1e1900 */
[----:B------:R-:W-:Y:S01]  /*0400*/  BSSY.RECONVERGENT B2, `(.L_x_225) ;  /* 0x0000011000027945 */ /* 0x000fe20003800200 */
[----:B--2---:R-:W-:-:S04]  /*0410*/  FADD R28, R28, -R3 ;  /* 0x800000031c1c7221 */ /* 0x004fc80000000000 */
[----:B------:R-:W-:Y:S01]  /*0420*/  FFMA R3, R28, R28, RZ ;  /* 0x0000001c1c037223 */ /* 0x000fe200000000ff */
[----:B---3--:R-:W-:-:S04]  /*0430*/  FADD R4, R4, -R5 ;  /* 0x8000000504047221 */ /* 0x008fc80000000000 */
[----:B------:R-:W-:-:S04]  /*0440*/  FFMA R3, R4, R4, R3 ;  /* 0x0000000404037223 */ /* 0x000fc80000000003 */
[----:B------:R-:W-:Y:S01]  /*0450*/  VIADD R2, R3, 0xf3000000 ;  /* 0xf300000003027836 */ /* 0x000fe20000000000 */
[----:B------:R0:W2:Y:S04]  /*0460*/  MUFU.RSQ R6, R3 ;  /* 0x0000000300067308 */ /* 0x0000a80000001400 */
[----:B------:R-:W-:-:S13]  /*0470*/  ISETP.GT.U32.AND P0, PT, R2, 0x727fffff, PT ;  /* 0x727fffff0200780c */ /* 0x000fda0003f04070 */
[----:B0-2---:R-:W-:Y:S05]  /*0480*/  @!P0 BRA `(.L_x_226) ;  /* 0x0000000000108947 */ /* 0x005fea0003800000 */
[----:B------:R-:W-:-:S07]  /*0490*/  MOV R2, 0x4b0 ;  /* 0x000004b000027802 */ /* 0x000fce0000000f00 */
[----:B-1----:R-:W-:Y:S05]  /*04a0*/  CALL.REL.NOINC `($__internal_7_$__cuda_sm20_sqrt_rn_f32_slowpath) ;  /* 0x0000002400a87944 */ /* 0x002fea0003c00000 */
[----:B------:R-:W-:Y:S01]  /*04b0*/  MOV R2, R25 ;  /* 0x0000001900027202 */ /* 0x000fe20000000f00 */
[----:B------:R-:W-:Y:S06]  /*04c0*/  BRA `(.L_x_227) ;  /* 0x0000000000107947 */ /* 0x000fec0003800000 */
.L_x_226:
[----:B------:R-:W-:Y:S01]  /*04d0*/  FMUL.FTZ R2, R3, R6 ;  /* 0x0000000603027220 */ /* 0x000fe20000410000 */
[----:B------:R-:W-:-:S03]  /*04e0*/  FMUL.FTZ R5, R6, 0.5 ;  /* 0x3f00000006057820 */ /* 0x000fc60000410000 */
[----:B------:R-:W-:-:S04]  /*04f0*/  FFMA R3, -R2, R2, R3 ;  /* 0x0000000202037223 */ /* 0x000fc80000000103 */
[----:B------:R-:W-:-:S07]  /*0500*/  FFMA R2, R3, R5, R2 ;  /* 0x0000000503027223 */ /* 0x000fce0000000002 */
.L_x_227:
[----:B------:R-:W-:Y:S05]  /*0510*/  BSYNC.RECONVERGENT B2 ;  /* 0x0000000000027941 */ /* 0x000fea0003800200 */
.L_x_225:
[----:B-1----:R-:W-:-:S04]  /*0520*/  FSETP.GEU.AND P0, PT, R2, R16, PT ;  /* 0x000000100200720b */ /* 0x002fc80003f0e000 */
[----:B------:R-:W-:-:S13]  /*0530*/  FSETP.LEU.OR P0, PT, R2, 9.9999999747524270788e-07, P0 ;  /* 0x358637bd0200780b */ /* 0x000fda000070b400 */
[----:B------:R-:W-:Y:S05]  /*0540*/  @P0 BRA `(.L_x_224) ;  /* 0x0000000000480947 */ /* 0x000fea0003800000 */
[----:B------:R-:W0:Y:S01]  /*0550*/  MUFU.RCP R5, R2 ;  /* 0x0000000200057308 */ /* 0x000e220000001000 */
[----:B------:R-:W-:Y:S01]  /*0560*/  FADD R3, -R2, R16 ;  /* 0x0000001002037221 */ /* 0x000fe20000000100 */
[----:B------:R-:W-:Y:S03]  /*0570*/  BSSY.RECONVERGENT B5, `(.L_x_228) ;  /* 0x000000c000057945 */ /* 0x000fe60003800200 */
[----:B------:R-:W-:-:S04]  /*0580*/  FMUL R3, R3, UR10 ;  /* 0x0000000a03037c20 */ /* 0x000fc80008400000 */
        /* <DEDUP_REMOVED lines=8> */
[----:B------:R-:W-:Y:S05]  /*0610*/  CALL.REL.NOINC `($__internal_8_$__cuda_sm3x_div_rn_noftz_f32_slowpath) ;  /* 0x0000002400a07944 */ /* 0x000fea0003c00000 */
[----:B------:R-:W-:-:S07]  /*0620*/  MOV R5, R2 ;  /* 0x0000000200057202 */ /* 0x000fce0000000f00 */
.L_x_229:
[----:B------:R-:W-:Y:S05]  /*0630*/  BSYNC.RECONVERGENT B5 ;  /* 0x0000000000057941 */ /* 0x000fea0003800200 */
.L_x_228:
[-C--:B------:R-:W-:Y:S01]  /*0640*/  FFMA R21, R28, R5.reuse, R21 ;  /* 0x000000051c157223 */ /* 0x080fe20000000015 */
[-C--:B------:R-:W-:Y:S01]  /*0650*/  FFMA R19, R4, R5.reuse, R19 ;  /* 0x0000000504137223 */ /* 0x080fe20000000013 */
[----:B------:R-:W-:-:S07]  /*0660*/  FFMA R0, RZ, R5, R0 ;  /* 0x00000005ff007223 */ /* 0x000fce0000000000 */
.L_x_224:
[----:B------:R-:W-:Y:S05]  /*0670*/  BSYNC.RECONVERGENT B4 ;  /* 0x0000000000047941 */ /* 0x000fea0003800200 */
.L_x_223:
[----:B------:R-:W2:Y:S01]  /*0680*/  LDG.E R3, desc[UR8][R12.64+-0x4] ;  /* 0xfffffc080c037981 */ /* 0x000ea2000c1e1900 */
[----:B------:R-:W-:Y:S01]  /*0690*/  BSSY.RECONVERGENT B4, `(.L_x_230) ;  /* 0x000002e000047945 */ /* 0x000fe20003800200 */
        /* <DEDUP_REMOVED lines=11> */
[----:B------:R0:W2:Y:S01]  /*0750*/  MUFU.RSQ R6, R3 ;  /* 0x0000000300067308 */ /* 0x0000a20000001400 */
[----:B------:R-:W-:-:S04]  /*0760*/  IADD3 R2, PT, PT, R3, -0xd000000, RZ ;  /* 0xf300000003027810 */ /* 0x000fc80007ffe0ff */
[----:B------:R-:W-:-:S13]  /*0770*/  ISETP.GT.U32.AND P0, PT, R2, 0x727fffff, PT ;  /* 0x727fffff0200780c */ /* 0x000fda0003f04070 */
[----:B0-2---:R-:W-:Y:S05]  /*0780*/  @!P0 BRA `(.L_x_233) ;  /* 0x0000000000108947 */ /* 0x005fea0003800000 */
[----:B------:R-:W-:-:S07]  /*0790*/  MOV R2, 0x7b0 ;  /* 0x000007b000027802 */ /* 0x000fce0000000f00 */
[----:B-1----:R-:W-:Y:S05]  /*07a0*/  CALL.REL.NOINC `($__internal_7_$__cuda_sm20_sqrt_rn_f32_slowpath) ;  /* 0x0000002000e87944 */ /* 0x002fea0003c00000 */
[----:B------:R-:W-:Y:S01]  /*07b0*/  MOV R2, R25 ;  /* 0x0000001900027202 */ /* 0x000fe20000000f00 */
[----:B------:R-:W-:Y:S06]  /*07c0*/  BRA `(.L_x_234) ;  /* 0x0000000000107947 */ /* 0x000fec0003800000 */
.L_x_233:
[----:B------:R-:W-:Y:S01]  /*07d0*/  FMUL.FTZ R2, R3, R6 ;  /* 0x0000000603027220 */ /* 0x000fe20000410000 */
[----:B------:R-:W-:-:S03]  /*07e0*/  FMUL.FTZ R5, R6, 0.5 ;  /* 0x3f00000006057820 */ /* 0x000fc60000410000 */
[----:B------:R-:W-:-:S04]  /*07f0*/  FFMA R3, -R2, R2, R3 ;  /* 0x0000000202037223 */ /* 0x000fc80000000103 */
[----:B------:R-:W-:-:S07]  /*0800*/  FFMA R2, R3, R5, R2 ;  /* 0x0000000503027223 */ /* 0x000fce0000000002 */
.L_x_234:
[----:B------:R-:W-:Y:S05]  /*0810*/  BSYNC.RECONVERGENT B2 ;  /* 0x0000000000027941 */ /* 0x000fea0003800200 */
.L_x_232:
        /* <DEDUP_REMOVED lines=17> */
.L_x_236:
[----:B------:R-:W-:Y:S05]  /*0930*/  BSYNC.RECONVERGENT B5 ;  /* 0x0000000000057941 */ /* 0x000fea0003800200 */
.L_x_235:
[-C--:B------:R-:W-:Y:S01]  /*0940*/  FFMA R21, R4, R5.reuse, R21 ;  /* 0x0000000504157223 */ /* 0x080fe20000000015 */
[-C--:B------:R-:W-:Y:S01]  /*0950*/  FFMA R19, R28, R5.reuse, R19 ;  /* 0x000000051c137223 */ /* 0x080fe20000000013 */
[----:B------:R-:W-:-:S07]  /*0960*/  FFMA R0, RZ, R5, R0 ;  /* 0x00000005ff007223 */ /* 0x000fce0000000000 */
.L_x_231:
[----:B------:R-:W-:Y:S05]  /*0970*/  BSYNC.RECONVERGENT B4 ;  /* 0x0000000000047941 */ /* 0x000fea0003800200 */
.L_x_230:
        /* <DEDUP_REMOVED lines=21> */
.L_x_240:
[----:B------:R-:W-:Y:S01]  /*0ad0*/  FMUL.FTZ R2, R3, R6 ;  /* 0x0000000603027220 */ /* 0x000fe20000410000 */
[----:B------:R-:W-:-:S03]  /*0ae0*/  FMUL.FTZ R5, R6, 0.5 ;  /* 0x3f00000006057820 */ /* 0x000fc60000410000 */
[----:B------:R-:W-:-:S04]  /*0af0*/  FFMA R3, -R2, R2, R3 ;  /* 0x0000000202037223 */ /* 0x000fc80000000103 */
[----:B------:R-:W-:-:S07]  /*0b00*/  FFMA R2, R3, R5, R2 ;  /* 0x0000000503027223 */ /* 0x000fce0000000002 */
.L_x_241:
[----:B------:R-:W-:Y:S05]  /*0b10*/  BSYNC.RECONVERGENT B2 ;  /* 0x0000000000027941 */ /* 0x000fea0003800200 */
.L_x_239:
        /* <DEDUP_REMOVED lines=17> */
.L_x_243:
[----:B------:R-:W-:Y:S05]  /*0c30*/  BSYNC.RECONVERGENT B5 ;  /* 0x0000000000057941 */ /* 0x000fea0003800200 */
.L_x_242:
[-C--:B------:R-:W-:Y:S01]  /*0c40*/  FFMA R21, R4, R5.reuse, R21 ;  /* 0x0000000504157223 */ /* 0x080fe20000000015 */
[-C--:B------:R-:W-:Y:S01]  /*0c50*/  FFMA R19, R28, R5.reuse, R19 ;  /* 0x000000051c137223 */ /* 0x080fe20000000013 */
[----:B------:R-:W-:-:S07]  /*0c60*/  FFMA R0, RZ, R5, R0 ;  /* 0x00000005ff007223 */ /* 0x000fce0000000000 */
.L_x_238:
[----:B------:R-:W-:Y:S05]  /*0c70*/  BSYNC.RECONVERGENT B4 ;  /* 0x0000000000047941 */ /* 0x000fea0003800200 */
.L_x_237:
        /* <DEDUP_REMOVED lines=21> */
.L_x_247:
[----:B------:R-:W-:Y:S01]  /*0dd0*/  FMUL.FTZ R2, R3, R6 ;  /* 0x0000000603027220 */ /* 0x000fe20000410000 */
[----:B------:R-:W-:-:S03]  /*0de0*/  FMUL.FTZ R5, R6, 0.5 ;  /* 0x3f00000006057820 */ /* 0x000fc60000410000 */
[----:B------:R-:W-:-:S04]  /*0df0*/  FFMA R3, -R2, R2, R3 ;  /* 0x0000000202037223 */ /* 0x000fc80000000103 */
[----:B------:R-:W-:-:S07]  /*0e00*/  FFMA R2, R3, R5, R2 ;  /* 0x0000000503027223 */ /* 0x000fce0000000002 */
.L_x_248:
[----:B------:R-:W-:Y:S05]  /*0e10*/  BSYNC.RECONVERGENT B2 ;  /* 0x0000000000027941 */ /* 0x000fea0003800200 */
.L_x_246:
        /* <DEDUP_REMOVED lines=17> */
.L_x_250:
[----:B------:R-:W-:Y:S05]  /*0f30*/  BSYNC.RECONVERGENT B5 ;  /* 0x0000000000057941 */ /* 0x000fea0003800200 */
.L_x_249:
[-C--:B------:R-:W-:Y:S01]  /*0f40*/  FFMA R21, R4, R5.reuse, R21 ;  /* 0x0000000504157223 */ /* 0x080fe20000000015 */
[-C--:B------:R-:W-:Y:S01]  /*0f50*/  FFMA R19, R28, R5.reuse, R19 ;  /* 0x000000051c137223 */ /* 0x080fe20000000013 */
[----:B------:R-:W-:-:S07]  /*0f60*/  FFMA R0, RZ, R5, R0 ;  /* 0x00000005ff007223 */ /* 0x000fce0000000000 */
.L_x_245:
[----:B------:R-:W-:Y:S05]  /*0f70*/  BSYNC.RECONVERGENT B4 ;  /* 0x0000000000047941 */ /* 0x000fea0003800200 */
.L_x_244:
[----:B------:R-:W-:Y:S02]  /*0f80*/  IADD3 R12, P0, PT, R12, 0x10, RZ ;  /* 0x000000100c0c7810 */ /* 0x000fe40007f1e0ff */
[----:B------:R-:W-:Y:S02]  /*0f90*/  IADD3 R14, P1, PT, R14, 0x30, RZ ;  /* 0x000000300e0e7810 */ /* 0x000fe40007f3e0ff */
[----:B------:R-:W-:Y:S02]  /*0fa0*/  IADD3.X R13, PT, PT, RZ, R13, RZ, P0, !PT ;  /* 0x0000000dff0d7210 */ /* 0x000fe400007fe4ff */
[----:B------:R-:W-:Y:S01]  /*0fb0*/  IADD3.X R15, PT, PT, RZ, R15, RZ, P1, !PT ;  /* 0x0000000fff0f7210 */ /* 0x000fe20000ffe4ff */
[----:B------:R-:W-:Y:S08]  /*0fc0*/  @P2 BRA `(.L_x_251) ;  /* 0xfffffff000e42947 */ /* 0x000ff0000383ffff */
.L_x_222:
[----:B------:R-:W-:Y:S05]  /*0fd0*/  BSYNC.RECONVERGENT B0 ;  /* 0x0000000000007941 */ /* 0x000fea0003800200 */
.L_x_221:
[----:B------:R-:W-:Y:S01]  /*0fe0*/  ISETP.NE.AND P0, PT, R18, RZ, PT ;  /* 0x000000ff1200720c */ /* 0x000fe20003f05270 */
[----:B------:R-:W-:-:S12]  /*0ff0*/  IMAD.MOV.U32 R9, RZ, RZ, R20 ;  /* 0x000000ffff097224 */ /* 0x000fd800078e0014 */
[----:B------:R-:W-:Y:S05]  /*1000*/  @!P0 BRA `(.L_x_220) ;  /* 0x0000000400108947 */ /* 0x000fea0003800000 */
[----:B------:R-:W0:Y:S01]  /*1010*/  LDC.64 R2, c[0x0][0x390] ;  /* 0x0000e400ff027b82 */ /* 0x000e220000000a00 */
[----:B------:R-:W-:Y:S01]  /*1020*/  BSSY.RECONVERGENT B0, `(.L_x_252) ;  /* 0x0000041000007945 */ /* 0x000fe20003800200 */
[----:B------:R-:W-:-:S06]  /*1030*/  IADD3 R18, PT, PT, -R18, RZ, RZ ;  /* 0x000000ff12127210 */ /* 0x000fcc0007ffe1ff */
[----:B------:R-:W2:Y:S08]  /*1040*/  LDC.64 R8, c[0x0][0x380] ;  /* 0x0000e000ff087b82 */ /* 0x000eb00000000a00 */
[----:B------:R-:W3:Y:S01]  /*1050*/  LDC R4, c[0x3][0x4] ;  /* 0x00c00100ff047b82 */ /* 0x000ee20000000800 */
[----:B0-----:R-:W-:-:S03]  /*1060*/  IMAD.WIDE.U32 R2, R17, 0xc, R2 ;  /* 0x0000000c11027825 */ /* 0x001fc600078e0002 */
[----:B------:R-:W-:Y:S01]  /*1070*/  IADD3 R28, P0, PT, R2, 0x8, RZ ;  /* 0x00000008021c7810 */ /* 0x000fe20007f1e0ff */
[----:B--2---:R-:W-:-:S03]  /*1080*/  IMAD.WIDE.U32 R8, R17, 0x4, R8 ;  /* 0x0000000411087825 */ /* 0x004fc600078e0008 */
[----:B------:R-:W-:Y:S02]  /*1090*/  IADD3.X R29, PT, PT, RZ, R3, RZ, P0, !PT ;  /* 0x00000003ff1d7210 */ /* 0x000fe400007fe4ff */
[----:B------:R-:W-:-:S07]  /*10a0*/  MOV R12, R8 ;  /* 0x00000008000c7202 */ /* 0x000fce0000000f00 */
.L_x_260:
[----:B------:R-:W-:-:S05]  /*10b0*/  MOV R8, R12 ;  /* 0x0000000c00087202 */ /* 0x000fca0000000f00 */
[----:B------:R-:W2:Y:S01]  /*10c0*/  LDG.E R3, desc[UR8][R8.64] ;  /* 0x0000000808037981 */ /* 0x000ea2000c1e1900 */
[----:B------:R-:W-:Y:S01]  /*10d0*/  IADD3 R18, PT, PT, R18, 0x1, RZ ;  /* 0x0000000112127810 */ /* 0x000fe20007ffe0ff */
[----:B------:R-:W-:Y:S03]  /*10e0*/  BSSY.RECONVERGENT B4, `(.L_x_253) ;  /* 0x000002f000047945 */ /* 0x000fe60003800200 */
[----:B------:R-:W-:Y:S02]  /*10f0*/  ISETP.NE.AND P2, PT, R18, RZ, PT ;  /* 0x000000ff1200720c */ /* 0x000fe40003f45270 */
[----:B--2---:R-:W-:-:S13]  /*1100*/  ISETP.NE.AND P0, PT, R3, R22, PT ;  /* 0x000000160300720c */ /* 0x004fda0003f05270 */
[----:B------:R-:W-:Y:S05]  /*1110*/  @P0 BRA `(.L_x_254) ;  /* 0x0000000000ac0947 */ /* 0x000fea0003800000 */
[----:B-1----:R-:W2:Y:S04]  /*1120*/  LDG.E R16, desc[UR8][R10.64] ;  /* 0x000000080a107981 */ /* 0x002ea8000c1e1900 */
[----:B------:R-:W2:Y:S04]  /*1130*/  LDG.E R3, desc[UR8][R28.64+-0x8] ;  /* 0xfffff8081c037981 */ /* 0x000ea8000c1e1900 */
[----:B------:R-:W4:Y:S04]  /*1140*/  LDG.E R14, desc[UR8][R10.64+0x8] ;  /* 0x000008080a0e7981 */ /* 0x000f28000c1e1900 */
[----:B------:R-:W4:Y:S01]  /*1150*/  LDG.E R5, desc[UR8][R28.64] ;  /* 0x000000081c057981 */ /* 0x000f22000c1e1900 */
[----:B------:R-:W-:Y:S01]  /*1160*/  BSSY.RECONVERGENT B2, `(.L_x_255) ;  /* 0x0000011000027945 */ /* 0x000fe20003800200 */
[----:B--2---:R-:W-:-:S04]  /*1170*/  FADD R16, R16, -R3 ;  /* 0x8000000310107221 */ /* 0x004fc80000000000 */
[----:B------:R-:W-:Y:S01]  /*1180*/  FFMA R3, R16, R16, RZ ;  /* 0x0000001010037223 */ /* 0x000fe200000000ff */
[----:B----4-:R-:W-:-:S04]  /*1190*/  FADD R14, R14, -R5 ;  /* 0x800000050e0e7221 */ /* 0x010fc80000000000 */
[----:B------:R-:W-:-:S04]  /*11a0*/  FFMA R3, R14, R14, R3 ;  /* 0x0000000e0e037223 */ /* 0x000fc80000000003 */
[----:B------:R0:W1:Y:S01]  /*11b0*/  MUFU.RSQ R6, R3 ;  /* 0x0000000300067308 */ /* 0x0000620000001400 */
[----:B------:R-:W-:-:S04]  /*11c0*/  IADD3 R2, PT, PT, R3, -0xd000000, RZ ;  /* 0xf300000003027810 */ /* 0x000fc80007ffe0ff */
[----:B------:R-:W-:-:S13]  /*11d0*/  ISETP.GT.U32.AND P0, PT, R2, 0x727fffff, PT ;  /* 0x727fffff0200780c */ /* 0x000fda0003f04070 */
[----:B01----:R-:W-:Y:S05]  /*11e0*/  @!P0 BRA `(.L_x_256) ;  /* 0x0000000000108947 */ /* 0x003fea0003800000 */
[----:B------:R-:W-:-:S07]  /*11f0*/  MOV R2, 0x1210 ;  /* 0x0000121000027802 */ /* 0x000fce0000000f00 */
[----:B---3--:R-:W-:Y:S05]  /*1200*/  CALL.REL.NOINC `($__internal_7_$__cuda_sm20_sqrt_rn_f32_slowpath) ;  /* 0x0000001800507944 */ /* 0x008fea0003c00000 */
[----:B------:R-:W-:Y:S01]  /*1210*/  MOV R2, R25 ;  /* 0x0000001900027202 */ /* 0x000fe20000000f00 */
[----:B------:R-:W-:Y:S06]  /*1220*/  BRA `(.L_x_257) ;  /* 0x0000000000107947 */ /* 0x000fec0003800000 */
.L_x_256:
[----:B------:R-:W-:Y:S01]  /*1230*/  FMUL.FTZ R2, R3, R6 ;  /* 0x0000000603027220 */ /* 0x000fe20000410000 */
[----:B------:R-:W-:-:S03]  /*1240*/  FMUL.FTZ R5, R6, 0.5 ;  /* 0x3f00000006057820 */ /* 0x000fc60000410000 */
[----:B------:R-:W-:-:S04]  /*1250*/  FFMA R3, -R2, R2, R3 ;  /* 0x0000000202037223 */ /* 0x000fc80000000103 */
[----:B------:R-:W-:-:S07]  /*1260*/  FFMA R2, R3, R5, R2 ;  /* 0x0000000503027223 */ /* 0x000fce0000000002 */
.L_x_257:
[----:B------:R-:W-:Y:S05]  /*1270*/  BSYNC.RECONVERGENT B2 ;  /* 0x0000000000027941 */ /* 0x000fea0003800200 */
.L_x_255:
[----:B---3--:R-:W-:-:S04]  /*1280*/  FSETP.GEU.AND P0, PT, R2, R4, PT ;  /* 0x000000040200720b */ /* 0x008fc80003f0e000 */
        /* <DEDUP_REMOVED lines=16> */
.L_x_259:
[----:B------:R-:W-:Y:S05]  /*1390*/  BSYNC.RECONVERGENT B5 ;  /* 0x0000000000057941 */ /* 0x000fea0003800200 */
.L_x_258:
[-C--:B------:R-:W-:Y:S01]  /*13a0*/  FFMA R21, R16, R5.reuse, R21 ;  /* 0x0000000510157223 */ /* 0x080fe20000000015 */
[-C--:B------:R-:W-:Y:S01]  /*13b0*/  FFMA R19, R14, R5.reuse, R19 ;  /* 0x000000050e137223 */ /* 0x080fe20000000013 */
[----:B------:R-:W-:-:S07]  /*13c0*/  FFMA R0, RZ, R5, R0 ;  /* 0x00000005ff007223 */ /* 0x000fce0000000000 */
.L_x_254:
[----:B------:R-:W-:Y:S05]  /*13d0*/  BSYNC.RECONVERGENT B4 ;  /* 0x0000000000047941 */ /* 0x000fea0003800200 */
.L_x_253:
[----:B------:R-:W-:Y:S02]  /*13e0*/  IADD3 R12, P1, PT, R12, 0x4, RZ ;  /* 0x000000040c0c7810 */ /* 0x000fe40007f3e0ff */
[----:B------:R-:W-:Y:S02]  /*13f0*/  IADD3 R28, P0, PT, R28, 0xc, RZ ;  /* 0x0000000c1c1c7810 */ /* 0x000fe40007f1e0ff */
[----:B------:R-:W-:Y:S02]  /*1400*/  IADD3.X R9, PT, PT, RZ, R9, RZ, P1, !PT ;  /* 0x00000009ff097210 */ /* 0x000fe40000ffe4ff */
[----:B------:R-:W-:Y:S01]  /*1410*/  IADD3.X R29, PT, PT, RZ, R29, RZ, P0, !PT ;  /* 0x0000001dff1d7210 */ /* 0x000fe200007fe4ff */
[----:B------:R-:W-:Y:S08]  /*1420*/  @P2 BRA `(.L_x_260) ;  /* 0xfffffffc00202947 */ /* 0x000ff0000383ffff */
[----:B------:R-:W-:Y:S05]  /*1430*/  BSYNC.RECONVERGENT B0 ;  /* 0x0000000000007941 */ /* 0x000fea0003800200 */
.L_x_252:
[----:B------:R-:W-:-:S07]  /*1440*/  MOV R9, R20 ;  /* 0x0000001400097202 */ /* 0x000fce0000000f00 */
.L_x_220:
[----:B------:R-:W-:Y:S05]  /*1450*/  BSYNC.RECONVERGENT B1 ;  /* 0x0000000000017941 */ /* 0x000fea0003800200 */
.L_x_219:
[----:B------:R-:W0:Y:S01]  /*1460*/  LDCU UR4, c[0x0][0x3a0] ;  /* 0x00007400ff0477ac */ /* 0x000e220008000800 */
[----:B------:R-:W-:Y:S01]  /*1470*/  BSSY.RECONVERGENT B0, `(.L_x_261) ;  /* 0x000003d000007945 */ /* 0x000fe20003800200 */
[----:B0-----:R-:W-:-:S13]  /*1480*/  ISETP.GE.AND P0, PT, R9, UR4, PT ;  /* 0x0000000409007c0c */ /* 0x001fda000bf06270 */
[----:B------:R-:W-:Y:S05]  /*1490*/  @P0 BRA `(.L_x_262) ;  /* 0x0000000000e80947 */ /* 0x000fea0003800000 */
[----:B------:R-:W-:Y:S01]  /*14a0*/  ISETP.NE.AND P0, PT, R9, R24, PT ;  /* 0x000000180900720c */ /* 0x000fe20003f05270 */
[----:B------:R-:W-:-:S12]  /*14b0*/  BSSY.RECONVERGENT B1, `(.L_x_263) ;  /* 0x0000037000017945 */ /* 0x000fd80003800200 */
[----:B------:R-:W-:Y:S05]  /*14c0*/  @!P0 BRA `(.L_x_264) ;  /* 0x0000000000d48947 */ /* 0x000fea0003800000 */
[----:B------:R-:W0:Y:S02]  /*14d0*/  LDC.64 R2, c[0x0][0x380] ;  /* 0x0000e000ff027b82 */ /* 0x000e240000000a00 */
[----:B0-----:R-:W-:-:S06]  /*14e0*/  IMAD.WIDE.U32 R2, R9, 0x4, R2 ;  /* 0x0000000409027825 */ /* 0x001fcc00078e0002 */
[----:B------:R-:W2:Y:S02]  /*14f0*/  LDG.E R3, desc[UR8][R2.64] ;  /* 0x0000000802037981 */ /* 0x000ea4000c1e1900 */
[----:B--2---:R-:W-:-:S13]  /*1500*/  ISETP.NE.AND P0, PT, R3, R22, PT ;  /* 0x000000160300720c */ /* 0x004fda0003f05270 */
[----:B------:R-:W-:Y:S05]  /*1510*/  @P0 BRA `(.L_x_264) ;  /* 0x0000000000c00947 */ /* 0x000fea0003800000 */
[----:B------:R-:W0:Y:S01]  /*1520*/  LDC.64 R2, c[0x0][0x390] ;  /* 0x0000e400ff027b82 */ /* 0x000e220000000a00 */
[----:B------:R-:W2:Y:S04]  /*1530*/  LDG.E R12, desc[UR8][R10.64] ;  /* 0x000000080a0c7981 */ /* 0x000ea8000c1e1900 */
[----:B---3--:R-:W3:Y:S01]  /*1540*/  LDG.E R4, desc[UR8][R10.64+0x8] ;  /* 0x000008080a047981 */ /* 0x008ee2000c1e1900 */
[----:B0-----:R-:W-:-:S05]  /*1550*/  IMAD.WIDE.U32 R2, R9, 0xc, R2 ;  /* 0x0000000c09027825 */ /* 0x001fca00078e0002 */
[----:B------:R-:W2:Y:S04]  /*1560*/  LDG.E R5, desc[UR8][R2.64] ;  /* 0x0000000802057981 */ /* 0x000ea8000c1e1900 */
[----:B------:R-:W3:Y:S01]  /*1570*/  LDG.E R7, desc[UR8][R2.64+0x8] ;  /* 0x0000080802077981 */ /* 0x000ee2000c1e1900 */
[----:B------:R-:W-:Y:S01]  /*1580*/  BSSY.RECONVERGENT B2, `(.L_x_265) ;  /* 0x0000012000027945 */ /* 0x000fe20003800200 */
[----:B--2---:R-:W-:Y:S01]  /*1590*/  FADD R12, R12, -R5 ;  /* 0x800000050c0c7221 */ /* 0x004fe20000000000 */
[----:B---3--:R-:W-:-:S03]  /*15a0*/  FADD R4, R4, -R7 ;  /* 0x8000000704047221 */ /* 0x008fc60000000000 */
[----:B------:R-:W-:-:S04]  /*15b0*/  FFMA R5, R12, R12, RZ ;  /* 0x0000000c0c057223 */ /* 0x000fc800000000ff */
[----:B------:R-:W-:-:S05]  /*15c0*/  FFMA R7, R4, R4, R5 ;  /* 0x0000000404077223 */ /* 0x000fca0000000005 */
[----:B------:R-:W-:Y:S01]  /*15d0*/  IADD3 R5, PT, PT, R7, -0xd000000, RZ ;  /* 0xf300000007057810 */ /* 0x000fe20007ffe0ff */
[----:B------:R0:W2:Y:S03]  /*15e0*/  MUFU.RSQ R6, R7 ;  /* 0x0000000700067308 */ /* 0x0000a60000001400 */
[----:B------:R-:W-:-:S13]  /*15f0*/  ISETP.GT.U32.AND P0, PT, R5, 0x727fffff, PT ;  /* 0x727fffff0500780c */ /* 0x000fda0003f04070 */
[----:B0-----:R-:W-:Y:S05]  /*1600*/  @!P0 BRA `(.L_x_266) ;  /* 0x0000000000148947 */ /* 0x001fea0003800000 */
[----:B------:R-:W-:Y:S02]  /*1610*/  MOV R3, R7 ;  /* 0x0000000700037202 */ /* 0x000fe40000000f00 */
[----:B------:R-:W-:-:S07]  /*1620*/  MOV R2, 0x1640 ;  /* 0x0000164000027802 */ /* 0x000fce0000000f00 */
[----:B-12---:R-:W-:Y:S05]  /*1630*/  CALL.REL.NOINC `($__internal_7_$__cuda_sm20_sqrt_rn_f32_slowpath) ;  /* 0x0000001400447944 */ /* 0x006fea0003c00000 */
[----:B------:R-:W-:Y:S01]  /*1640*/  IMAD.MOV.U32 R2, RZ, RZ, R25 ;  /* 0x000000ffff027224 */ /* 0x000fe200078e0019 */
[----:B------:R-:W-:Y:S06]  /*1650*/  BRA `(.L_x_267) ;  /* 0x0000000000107947 */ /* 0x000fec0003800000 */
.L_x_266:
[----:B--2---:R-:W-:Y:S01]  /*1660*/  FMUL.FTZ R2, R7, R6 ;  /* 0x0000000607027220 */ /* 0x004fe20000410000 */
[----:B------:R-:W-:-:S03]  /*1670*/  FMUL.FTZ R5, R6, 0.5 ;  /* 0x3f00000006057820 */ /* 0x000fc60000410000 */
[----:B------:R-:W-:-:S04]  /*1680*/  FFMA R3, -R2, R2, R7 ;  /* 0x0000000202037223 */ /* 0x000fc80000000107 */
[----:B------:R-:W-:-:S07]  /*1690*/  FFMA R2, R3, R5, R2 ;  /* 0x0000000503027223 */ /* 0x000fce0000000002 */
.L_x_267:
[----:B------:R-:W-:Y:S05]  /*16a0*/  BSYNC.RECONVERGENT B2 ;  /* 0x0000000000027941 */ /* 0x000fea0003800200 */
.L_x_265:
[----:B------:R-:W0:Y:S02]  /*16b0*/  LDC R3, c[0x3][0x4] ;  /* 0x00c00100ff037b82 */ /* 0x000e240000000800 */
[----:B0-----:R-:W-:-:S04]  /*16c0*/  FSETP.GEU.AND P0, PT, R2, R3, PT ;  /* 0x000000030200720b */ /* 0x001fc80003f0e000 */
[----:B------:R-:W-:-:S13]  /*16d0*/  FSETP.LEU.OR P0, PT, R2, 9.9999999747524270788e-07, P0 ;  /* 0x358637bd0200780b */ /* 0x000fda000070b400 */
[----:B------:R-:W-:Y:S05]  /*16e0*/  @P0 BRA `(.L_x_264) ;  /* 0x00000000004c0947 */ /* 0x000fea0003800000 */
[----:B------:R-:W0:Y:S01]  /*16f0*/  LDCU UR4, c[0x3][0xc] ;  /* 0x00c00180ff0477ac */ /* 0x000e220008000800 */
[----:B------:R-:W2:Y:S01]  /*1700*/  MUFU.RCP R5, R2 ;  /* 0x0000000200057308 */ /* 0x000ea20000001000 */
[----:B------:R-:W-:Y:S01]  /*1710*/  FADD R3, -R2, R3 ;  /* 0x0000000302037221 */ /* 0x000fe20000000100 */
[----:B------:R-:W-:Y:S03]  /*1720*/  BSSY.RECONVERGENT B4, `(.L_x_268) ;  /* 0x000000c000047945 */ /* 0x000fe60003800200 */
[----:B0-----:R-:W-:Y:S01]  /*1730*/  FMUL R3, R3, UR4 ;  /* 0x0000000403037c20 */ /* 0x001fe20008400000 */
[----:B--2---:R-:W-:-:S03]  /*1740*/  FFMA R6, R5, -R2, 1 ;  /* 0x3f80000005067423 */ /* 0x004fc60000000802 */
[----:B------:R-:W0:Y:S01]  /*1750*/  FCHK P0, R3, R2 ;  /* 0x0000000203007302 */ /* 0x000e220000000000 */
[----:B------:R-:W-:-:S04]  /*1760*/  FFMA R6, R5, R6, R5 ;  /* 0x0000000605067223 */ /* 0x000fc80000000005 */
[----:B------:R-:W-:-:S04]  /*1770*/  FFMA R5, R3, R6, RZ ;  /* 0x0000000603057223 */ /* 0x000fc800000000ff */
[----:B------:R-:W-:-:S04]  /*1780*/  FFMA R7, R5, -R2, R3 ;  /* 0x8000000205077223 */ /* 0x000fc80000000003 */
[----:B------:R-:W-:Y:S01]  /*1790*/  FFMA R5, R6, R7, R5 ;  /* 0x0000000706057223 */ /* 0x000fe20000000005 */
[----:B0-----:R-:W-:Y:S06]  /*17a0*/  @!P0 BRA `(.L_x_269) ;  /* 0x00000000000c8947 */ /* 0x001fec0003800000 */
[----:B------:R-:W-:-:S07]  /*17b0*/  MOV R26, 0x17d0 ;  /* 0x000017d0001a7802 */ /* 0x000fce0000000f00 */
[----:B-1----:R-:W-:Y:S05]  /*17c0*/  CALL.REL.NOINC `($__internal_8_$__cuda_sm3x_div_rn_noftz_f32_slowpath) ;  /* 0x0000001400347944 */ /* 0x002fea0003c00000 */
[----:B------:R-:W-:-:S07]  /*17d0*/  MOV R5, R2 ;  /* 0x0000000200057202 */ /* 0x000fce0000000f00 */
.L_x_269:
[----:B------:R-:W-:Y:S05]  /*17e0*/  BSYNC.RECONVERGENT B4 ;  /* 0x0000000000047941 */ /* 0x000fea0003800200 */
.L_x_268:
[-C--:B------:R-:W-:Y:S01]  /*17f0*/  FFMA R21, R12, R5.reuse, R21 ;  /* 0x000000050c157223 */ /* 0x080fe20000000015 */
[-C--:B------:R-:W-:Y:S01]  /*1800*/  FFMA R19, R4, R5.reuse, R19 ;  /* 0x0000000504137223 */ /* 0x080fe20000000013 */
[----:B------:R-:W-:-:S07]  /*1810*/  FFMA R0, RZ, R5, R0 ;  /* 0x00000005ff007223 */ /* 0x000fce0000000000 */
.L_x_264:
[----:B------:R-:W-:Y:S05]  /*1820*/  BSYNC.RECONVERGENT B1 ;  /* 0x0000000000017941 */ /* 0x000fea0003800200 */
.L_x_263:
[----:B------:R-:W-:-:S07]  /*1830*/  IADD3 R9, PT, PT, R9, 0x1, RZ ;  /* 0x0000000109097810 */ /* 0x000fce0007ffe0ff */
.L_x_262:
[----:B------:R-:W-:Y:S05]  /*1840*/  BSYNC.RECONVERGENT B0 ;  /* 0x0000000000007941 */ /* 0x000fea0003800200 */
.L_x_261:
[----:B------:R-:W0:Y:S01]  /*1850*/  LDCU UR5, c[0x0][0x3a0] ;  /* 0x00007400ff0577ac */ /* 0x000e220008000800 */
[----:B------:R-:W-:Y:S01]  /*1860*/  BSSY.RECONVERGENT B0, `(.L_x_270) ;  /* 0x0000124000007945 */ /* 0x000fe20003800200 */
[----:B------:R-:W2:Y:S01]  /*1870*/  LDCU UR6, c[0x3][0xc] ;  /* 0x00c00180ff0677ac */ /* 0x000ea20008000800 */
[----:B------:R-:W4:Y:S01]  /*1880*/  LDCU UR7, c[0x3][0xc] ;  /* 0x00c00180ff0777ac */ /* 0x000f220008000800 */
[----:B0-----:R-:W-:-:S13]  /*1890*/  ISETP.GE.AND P0, PT, R9, UR5, PT ;  /* 0x0000000509007c0c */ /* 0x001fda000bf06270 */
[----:B--2-4-:R-:W-:Y:S05]  /*18a0*/  @P0 BRA `(.L_x_271) ;  /* 0x00000010007c0947 */ /* 0x014fea0003800000 */
[----:B------:R-:W-:Y:S01]  /*18b0*/  IADD3 R2, PT, PT, -R9, UR5, RZ ;  /* 0x0000000509027c10 */ /* 0x000fe2000fffe1ff */
[----:B------:R-:W-:Y:S01]  /*18c0*/  BSSY.RECONVERGENT B1, `(.L_x_272) ;  /* 0x0000048000017945 */ /* 0x000fe20003800200 */
[----:B------:R-:W-:Y:S02]  /*18d0*/  MOV R12, R9 ;  /* 0x00000009000c7202 */ /* 0x000fe40000000f00 */
[----:B------:R-:W-:-:S13]  /*18e0*/  LOP3.LUT P0, R15, R2, 0x3, RZ, 0xc0, !PT ;  /* 0x00000003020f7812 */ /* 0x000fda000780c0ff */
[----:B------:R-:W-:Y:S05]  /*18f0*/  @!P0 BRA `(.L_x_273) ;  /* 0x0000000400108947 */ /* 0x000fea0003800000 */
[----:B------:R-:W0:Y:S01]  /*1900*/  LDC.64 R2, c[0x0][0x390] ;  /* 0x0000e400ff027b82 */ /* 0x000e220000000a00 */
[----:B------:R-:W-:-:S07]  /*1910*/  IADD3 R15, PT, PT, -R15, RZ, RZ ;  /* 0x000000ff0f0f7210 */ /* 0x000fce0007ffe1ff */
[----:B------:R-:W2:Y:S08]  /*1920*/  LDC.64 R12, c[0x0][0x380] ;  /* 0x0000e000ff0c7b82 */ /* 0x000eb00000000a00 */
[----:B---3--:R-:W3:Y:S01]  /*1930*/  LDC R4, c[0x3][0x4] ;  /* 0x00c00100ff047b82 */ /* 0x008ee20000000800 */
[----:B0-----:R-:W-:-:S03]  /*1940*/  IMAD.WIDE.U32 R2, R9, 0xc, R2 ;  /* 0x0000000c09027825 */ /* 0x001fc600078e0002 */
[----:B------:R-:W-:Y:S01]  /*1950*/  IADD3 R28, P0, PT, R2, 0x8, RZ ;  /* 0x00000008021c7810 */ /* 0x000fe20007f1e0ff */
[----:B--2---:R-:W-:-:S03]  /*1960*/  IMAD.WIDE.U32 R12, R9, 0x4, R12 ;  /* 0x00000004090c7825 */ /* 0x004fc600078e000c */
[----:B------:R-:W-:Y:S02]  /*1970*/  IADD3.X R29, PT, PT, RZ, R3, RZ, P0, !PT ;  /* 0x00000003ff1d7210 */ /* 0x000fe400007fe4ff */
[----:B------:R-:W-:Y:S02]  /*1980*/  MOV R18, R12 ;  /* 0x0000000c00127202 */ /* 0x000fe40000000f00 */
[----:B------:R-:W-:-:S07]  /*1990*/  MOV R12, R9 ;  /* 0x00000009000c7202 */ /* 0x000fce0000000f00 */
.L_x_281:
[----:B------:R-:W-:Y:S02]  /*19a0*/  MOV R3, R13 ;  /* 0x0000000d00037202 */ /* 0x000fe40000000f00 */
        /* <DEDUP_REMOVED lines=24> */
.L_x_277:
[----:B------:R-:W-:Y:S01]  /*1b30*/  FMUL.FTZ R2, R3, R6 ;  /* 0x0000000603027220 */ /* 0x000fe20000410000 */
[----:B------:R-:W-:-:S03]  /*1b40*/  FMUL.FTZ R5, R6, 0.5 ;  /* 0x3f00000006057820 */ /* 0x000fc60000410000 */
[----:B------:R-:W-:-:S04]  /*1b50*/  FFMA R3, -R2, R2, R3 ;  /* 0x0000000202037223 */ /* 0x000fc80000000103 */
[----:B------:R-:W-:-:S07]  /*1b60*/  FFMA R2, R3, R5, R2 ;  /* 0x0000000503027223 */ /* 0x000fce0000000002 */
.L_x_278:
[----:B------:R-:W-:Y:S05]  /*1b70*/  BSYNC.RECONVERGENT B2 ;  /* 0x0000000000027941 */ /* 0x000fea0003800200 */
.L_x_276:
        /* <DEDUP_REMOVED lines=17> */
.L_x_280:
[----:B------:R-:W-:Y:S05]  /*1c90*/  BSYNC.RECONVERGENT B5 ;  /* 0x0000000000057941 */ /* 0x000fea0003800200 */
.L_x_279:
[-C--:B------:R-:W-:Y:S01]  /*1ca0*/  FFMA R21, R16, R5.reuse, R21 ;  /* 0x0000000510157223 */ /* 0x080fe20000000015 */
[-C--:B------:R-:W-:Y:S01]  /*1cb0*/  FFMA R19, R14, R5.reuse, R19 ;  /* 0x000000050e137223 */ /* 0x080fe20000000013 */
[----:B------:R-:W-:-:S07]  /*1cc0*/  FFMA R0, RZ, R5, R0 ;  /* 0x00000005ff007223 */ /* 0x000fce0000000000 */
.L_x_275:
[----:B------:R-:W-:Y:S05]  /*1cd0*/  BSYNC.RECONVERGENT B4 ;  /* 0x0000000000047941 */ /* 0x000fea0003800200 */
.L_x_274:
[----:B------:R-:W-:Y:S01]  /*1ce0*/  IADD3 R18, P1, PT, R18, 0x4, RZ ;  /* 0x0000000412127810 */ /* 0x000fe20007f3e0ff */
[----:B------:R-:W-:Y:S01]  /*1cf0*/  VIADD R12, R12, 0x1 ;  /* 0x000000010c0c7836 */ /* 0x000fe20000000000 */
[----:B------:R-:W-:Y:S02]  /*1d00*/  IADD3 R28, P0, PT, R28, 0xc, RZ ;  /* 0x0000000c1c1c7810 */ /* 0x000fe40007f1e0ff */
[----:B------:R-:W-:Y:S02]  /*1d10*/  IADD3.X R13, PT, PT, RZ, R13, RZ, P1, !PT ;  /* 0x0000000dff0d7210 */ /* 0x000fe40000ffe4ff */
[----:B------:R-:W-:Y:S01]  /*1d20*/  IADD3.X R29, PT, PT, RZ, R29, RZ, P0, !PT ;  /* 0x0000001dff1d7210 */ /* 0x000fe200007fe4ff */
[----:B------:R-:W-:Y:S08]  /*1d30*/  @P2 BRA `(.L_x_281) ;  /* 0xfffffffc00182947 */ /* 0x000ff0000383ffff */
.L_x_273:
[----:B------:R-:W-:Y:S05]  /*1d40*/  BSYNC.RECONVERGENT B1 ;  /* 0x0000000000017941 */ /* 0x000fea0003800200 */
.L_x_272:
[----:B------:R-:W0:Y:S02]  /*1d50*/  LDC R5, c[0x0][0x3a0] ;  /* 0x0000e800ff057b82 */ /* 0x000e240000000800 */
[----:B0-----:R-:W-:-:S04]  /*1d60*/  IADD3 R2, PT, PT, R9, -R5, RZ ;  /* 0x8000000509027210 */ /* 0x001fc80007ffe0ff */
[----:B------:R-:W-:-:S13]  /*1d70*/  ISETP.GT.U32.AND P0, PT, R2, -0x4, PT ;  /* 0xfffffffc0200780c */ /* 0x000fda0003f04070 */
[----:B------:R-:W-:Y:S05]  /*1d80*/  @P0 BRA `(.L_x_271) ;  /* 0x0000000c00440947 */ /* 0x000fea0003800000 */
[----:B------:R-:W0:Y:S01]  /*1d90*/  LDC.64 R2, c[0x0][0x380] ;  /* 0x0000e000ff027b82 */ /* 0x000e220000000a00 */
[----:B------:R-:W-:-:S07]  /*1da0*/  IADD3 R9, PT, PT, R12, -R5, RZ ;  /* 0x800000050c097210 */ /* 0x000fce0007ffe0ff */
[----:B------:R-:W2:Y:S08]  /*1db0*/  LDC.64 R6, c[0x0][0x390] ;  /* 0x0000e400ff067b82 */ /* 0x000eb00000000a00 */
[----:B---3--:R-:W3:Y:S01]  /*1dc0*/  LDC R4, c[0x3][0x4] ;  /* 0x00c00100ff047b82 */ /* 0x008ee20000000800 */
[----:B0-----:R-:W-:-:S03]  /*1dd0*/  IMAD.WIDE.U32 R2, R12, 0x4, R2 ;  /* 0x000000040c027825 */ /* 0x001fc600078e0002 */
[----:B------:R-:W-:Y:S01]  /*1de0*/  IADD3 R28, P0, PT, R2, 0x8, RZ ;  /* 0x00000008021c7810 */ /* 0x000fe20007f1e0ff */
[----:B--2---:R-:W-:-:S03]  /*1df0*/  IMAD.WIDE.U32 R6, R12, 0xc, R6 ;  /* 0x0000000c0c067825 */ /* 0x004fc600078e0006 */
[----:B------:R-:W-:Y:S02]  /*1e00*/  IADD3.X R29, PT, PT, RZ, R3, RZ, P0, !PT ;  /* 0x00000003ff1d7210 */ /* 0x000fe400007fe4ff */
[----:B-1----:R-:W-:-:S04]  /*1e10*/  IADD3 R16, P1, PT, R6, 0x18, RZ ;  /* 0x0000001806107810 */ /* 0x002fc80007f3e0ff */
[----:B------:R-:W-:-:S09]  /*1e20*/  IADD3.X R17, PT, PT, RZ, R7, RZ, P1, !PT ;  /* 0x00000007ff117210 */ /* 0x000fd20000ffe4ff */
.L_x_310:
        /* <DEDUP_REMOVED lines=23> */
.L_x_285:
[----:B------:R-:W-:Y:S01]  /*1fa0*/  FMUL.FTZ R2, R3, R6 ;  /* 0x0000000603027220 */ /* 0x000fe20000410000 */
[----:B------:R-:W-:-:S03]  /*1fb0*/  FMUL.FTZ R5, R6, 0.5 ;  /* 0x3f00000006057820 */ /* 0x000fc60000410000 */
[----:B------:R-:W-:-:S04]  /*1fc0*/  FFMA R3, -R2, R2, R3 ;  /* 0x0000000202037223 */ /* 0x000fc80000000103 */
[----:B------:R-:W-:-:S07]  /*1fd0*/  FFMA R2, R3, R5, R2 ;  /* 0x0000000503027223 */ /* 0x000fce0000000002 */
.L_x_286:
[----:B------:R-:W-:Y:S05]  /*1fe0*/  BSYNC.RECONVERGENT B2 ;  /* 0x0000000000027941 */ /* 0x000fea0003800200 */
.L_x_284:
        /* <DEDUP_REMOVED lines=17> */
.L_x_288:
[----:B------:R-:W-:Y:S05]  /*2100*/  BSYNC.RECONVERGENT B4 ;  /* 0x0000000000047941 */ /* 0x000fea0003800200 */
.L_x_287:
[-C--:B------:R-:W-:Y:S01]  /*2110*/  FFMA R21, R14, R5.reuse, R21 ;  /* 0x000000050e157223 */ /* 0x080fe20000000015 */
[-C--:B------:R-:W-:Y:S01]  /*2120*/  FFMA R19, R12, R5.reuse, R19 ;  /* 0x000000050c137223 */ /* 0x080fe20000000013 */
[----:B------:R-:W-:-:S07]  /*2130*/  FFMA R0, RZ, R5, R0 ;  /* 0x00000005ff007223 */ /* 0x000fce0000000000 */
.L_x_283:
[----:B------:R-:W-:Y:S05]  /*2140*/  BSYNC.RECONVERGENT B1 ;  /* 0x0000000000017941 */ /* 0x000fea0003800200 */
.L_x_282:
[----:B------:R-:W2:Y:S01]  /*2150*/  LDG.E R3, desc[UR8][R28.64+-0x4] ;  /* 0xfffffc081c037981 */ /* 0x000ea2000c1e1900 */
[----:B------:R-:W-:Y:S01]  /*2160*/  BSSY.RECONVERGENT B1, `(.L_x_289) ;  /* 0x000002e000017945 */ /* 0x000fe20003800200 */
        /* <DEDUP_REMOVED lines=19> */
.L_x_292:
[----:B------:R-:W-:Y:S01]  /*22a0*/  FMUL.FTZ R2, R3, R6 ;  /* 0x0000000603027220 */ /* 0x000fe20000410000 */
[----:B------:R-:W-:-:S03]  /*22b0*/  FMUL.FTZ R5, R6, 0.5 ;  /* 0x3f00000006057820 */ /* 0x000fc60000410000 */
[----:B------:R-:W-:-:S04]  /*22c0*/  FFMA R3, -R2, R2, R3 ;  /* 0x0000000202037223 */ /* 0x000fc80000000103 */
[----:B------:R-:W-:-:S07]  /*22d0*/  FFMA R2, R3, R5, R2 ;  /* 0x0000000503027223 */ /* 0x000fce0000000002 */
.L_x_293:
[----:B------:R-:W-:Y:S05]  /*22e0*/  BSYNC.RECONVERGENT B2 ;  /* 0x0000000000027941 */ /* 0x000fea0003800200 */
.L_x_291:
        /* <DEDUP_REMOVED lines=17> */
.L_x_295:
[----:B------:R-:W-:Y:S05]  /*2400*/  BSYNC.RECONVERGENT B4 ;  /* 0x0000000000047941 */ /* 0x000fea0003800200 */
.L_x_294:
[-C--:B------:R-:W-:Y:S01]  /*2410*/  FFMA R21, R14, R5.reuse, R21 ;  /* 0x000000050e157223 */ /* 0x080fe20000000015 */
[-C--:B------:R-:W-:Y:S01]  /*2420*/  FFMA R19, R12, R5.reuse, R19 ;  /* 0x000000050c137223 */ /* 0x080fe20000000013 */
[----:B------:R-:W-:-:S07]  /*2430*/  FFMA R0, RZ, R5, R0 ;  /* 0x00000005ff007223 */ /* 0x000fce0000000000 */
.L_x_290:
[----:B------:R-:W-:Y:S05]  /*2440*/  BSYNC.RECONVERGENT B1 ;  /* 0x0000000000017941 */ /* 0x000fea0003800200 */
.L_x_289:
        /* <DEDUP_REMOVED lines=13> */
[----:B------:R-:W-:Y:S01]  /*2520*/  VIADD R2, R3, 0xf3000000 ;  /* 0xf300000003027836 */ /* 0x000fe20000000000 */
[----:B------:R0:W1:Y:S04]  /*2530*/  MUFU.RSQ R6, R3 ;  /* 0x0000000300067308 */ /* 0x0000680000001400 */
[----:B------:R-:W-:-:S13]  /*2540*/  ISETP.GT.U32.AND P0, PT, R2, 0x727fffff, PT ;  /* 0x727fffff0200780c */ /* 0x000fda0003f04070 */
[----:B01----:R-:W-:Y:S05]  /*2550*/  @!P0 BRA `(.L_x_299) ;  /* 0x0000000000108947 */ /* 0x003fea0003800000 */
[----:B------:R-:W-:-:S07]  /*2560*/  MOV R2, 0x2580 ;  /* 0x0000258000027802 */ /* 0x000fce0000000f00 */
[----:B---3--:R-:W-:Y:S05]  /*2570*/  CALL.REL.NOINC `($__internal_7_$__cuda_sm20_sqrt_rn_f32_slowpath) ;  /* 0x0000000400747944 */ /* 0x008fea0003c00000 */
[----:B------:R-:W-:Y:S01]  /*2580*/  MOV R2, R25 ;  /* 0x0000001900027202 */ /* 0x000fe20000000f00 */
[----:B------:R-:W-:Y:S06]  /*2590*/  BRA `(.L_x_300) ;  /* 0x0000000000107947 */ /* 0x000fec0003800000 */
.L_x_299:
[----:B------:R-:W-:Y:S01]  /*25a0*/  FMUL.FTZ R2, R3, R6 ;  /* 0x0000000603027220 */ /* 0x000fe20000410000 */
[----:B------:R-:W-:-:S03]  /*25b0*/  FMUL.FTZ R5, R6, 0.5 ;  /* 0x3f00000006057820 */ /* 0x000fc60000410000 */
[----:B------:R-:W-:-:S04]  /*25c0*/  FFMA R3, -R2, R2, R3 ;  /* 0x0000000202037223 */ /* 0x000fc80000000103 */
[----:B------:R-:W-:-:S07]  /*25d0*/  FFMA R2, R3, R5, R2 ;  /* 0x0000000503027223 */ /* 0x000fce0000000002 */
.L_x_300:
[----:B------:R-:W-:Y:S05]  /*25e0*/  BSYNC.RECONVERGENT B2 ;  /* 0x0000000000027941 */ /* 0x000fea0003800200 */
.L_x_298:
        /* <DEDUP_REMOVED lines=17> */
.L_x_302:
[----:B------:R-:W-:Y:S05]  /*2700*/  BSYNC.RECONVERGENT B4 ;  /* 0x0000000000047941 */ /* 0x000fea0003800200 */
.L_x_301:
[-C--:B------:R-:W-:Y:S01]  /*2710*/  FFMA R21, R14, R5.reuse, R21 ;  /* 0x000000050e157223 */ /* 0x080fe20000000015 */
[-C--:B------:R-:W-:Y:S01]  /*2720*/  FFMA R19, R12, R5.reuse, R19 ;  /* 0x000000050c137223 */ /* 0x080fe20000000013 */
[----:B------:R-:W-:-:S07]  /*2730*/  FFMA R0, RZ, R5, R0 ;  /* 0x00000005ff007223 */ /* 0x000fce0000000000 */
.L_x_297:
[----:B------:R-:W-:Y:S05]  /*2740*/  BSYNC.RECONVERGENT B1 ;  /* 0x0000000000017941 */ /* 0x000fea0003800200 */
.L_x_296:
        /* <DEDUP_REMOVED lines=21> */
.L_x_306:
[----:B------:R-:W-:Y:S01]  /*28a0*/  FMUL.FTZ R2, R3, R6 ;  /* 0x0000000603027220 */ /* 0x000fe20000410000 */
[----:B------:R-:W-:-:S03]  /*28b0*/  FMUL.FTZ R5, R6, 0.5 ;  /* 0x3f00000006057820 */ /* 0x000fc60000410000 */
[----:B------:R-:W-:-:S04]  /*28c0*/  FFMA R3, -R2, R2, R3 ;  /* 0x0000000202037223 */ /* 0x000fc80000000103 */
[----:B------:R-:W-:-:S07]  /*28d0*/  FFMA R2, R3, R5, R2 ;  /* 0x0000000503027223 */ /* 0x000fce0000000002 */
.L_x_307:
[----:B------:R-:W-:Y:S05]  /*28e0*/  BSYNC.RECONVERGENT B2 ;  /* 0x0000000000027941 */ /* 0x000fea0003800200 */
.L_x_305:
        /* <DEDUP_REMOVED lines=17> */
.L_x_309:
[----:B------:R-:W-:Y:S05]  /*2a00*/  BSYNC.RECONVERGENT B4 ;  /* 0x0000000000047941 */ /* 0x000fea0003800200 */
.L_x_308:
[-C--:B------:R-:W-:Y:S01]  /*2a10*/  FFMA R21, R14, R5.reuse, R21 ;  /* 0x000000050e157223 */ /* 0x080fe20000000015 */
[-C--:B------:R-:W-:Y:S01]  /*2a20*/  FFMA R19, R12, R5.reuse, R19 ;  /* 0x000000050c137223 */ /* 0x080fe20000000013 */
[----:B------:R-:W-:-:S07]  /*2a30*/  FFMA R0, RZ, R5, R0 ;  /* 0x00000005ff007223 */ /* 0x000fce0000000000 */
.L_x_304:
[----:B------:R-:W-:Y:S05]  /*2a40*/  BSYNC.RECONVERGENT B1 ;  /* 0x0000000000017941 */ /* 0x000fea0003800200 */
.L_x_303:
[----:B------:R-:W-:Y:S02]  /*2a50*/  IADD3 R28, P0, PT, R28, 0x10, RZ ;  /* 0x000000101c1c7810 */ /* 0x000fe40007f1e0ff */
[----:B------:R-:W-:Y:S02]  /*2a60*/  IADD3 R16, P1, PT, R16, 0x30, RZ ;  /* 0x0000003010107810 */ /* 0x000fe40007f3e0ff */
[----:B------:R-:W-:Y:S02]  /*2a70*/  IADD3.X R29, PT, PT, RZ, R29, RZ, P0, !PT ;  /* 0x0000001dff1d7210 */ /* 0x000fe400007fe4ff */
[----:B------:R-:W-:Y:S01]  /*2a80*/  IADD3.X R17, PT, PT, RZ, R17, RZ, P1, !PT ;  /* 0x00000011ff117210 */ /* 0x000fe20000ffe4ff */
[----:B------:R-:W-:Y:S08]  /*2a90*/  @P2 BRA `(.L_x_310) ;  /* 0xfffffff000e42947 */ /* 0x000ff0000383ffff */
.L_x_271:
[----:B------:R-:W-:Y:S05]  /*2aa0*/  BSYNC.RECONVERGENT B0 ;  /* 0x0000000000007941 */ /* 0x000fea0003800200 */
.L_x_270:
[----:B------:R-:W0:Y:S01]  /*2ab0*/  LDC.64 R2, c[0x0][0x398] ;  /* 0x0000e600ff027b82 */ /* 0x000e220000000a00 */
[----:B------:R-:W2:Y:S01]  /*2ac0*/  LDCU UR4, c[0x3][0x8] ;  /* 0x00c00100ff0477ac */ /* 0x000ea20008000800 */
[----:B------:R-:W-:Y:S01]  /*2ad0*/  FADD R21, RZ, R21 ;  /* 0x00000015ff157221 */ /* 0x000fe20000000000 */
[----:B------:R-:W-:Y:S01]  /*2ae0*/  FADD R19, RZ, R19 ;  /* 0x00000013ff137221 */ /* 0x000fe20000000000 */
[----:B--2---:R-:W-:Y:S01]  /*2af0*/  FFMA R23, R23, UR4, R0 ;  /* 0x0000000417177c23 */ /* 0x004fe20008000000 */
[----:B0-----:R-:W-:-:S05]  /*2b00*/  IMAD.WIDE R24, R24, 0xc, R2 ;  /* 0x0000000c18187825 */ /* 0x001fca00078e0202 */
[----:B------:R-:W-:Y:S04]  /*2b10*/  REDG.E.ADD.F32.FTZ.RN.STRONG.GPU desc[UR8][R24.64], R21 ;  /* 0x00000015180079a6 */ /* 0x000fe8000c12f308 */
[----:B------:R-:W-:Y:S04]  /*2b20*/  REDG.E.ADD.F32.FTZ.RN.STRONG.GPU desc[UR8][R24.64+0x4], R23 ;  /* 0x00000417180079a6 */ /* 0x000fe8000c12f308 */
[----:B------:R-:W-:Y:S01]  /*2b30*/  REDG.E.ADD.F32.FTZ.RN.STRONG.GPU desc[UR8][R24.64+0x8], R19 ;  /* 0x00000813180079a6 */ /* 0x000fe2000c12f308 */
[----:B------:R-:W-:Y:S05]  /*2b40*/  EXIT ;  /* 0x000000000000794d */ /* 0x000fea0003800000 */
        .weak           $__internal_7_$__cuda_sm20_sqrt_rn_f32_slowpath
        .type           $__internal_7_$__cuda_sm20_sqrt_rn_f32_slowpath,@function
        .size           $__internal_7_$__cuda_sm20_sqrt_rn_f32_slowpath,($__internal_8_$__cuda_sm3x_div_rn_noftz_f32_slowpath - $__internal_7_$__cuda_sm20_sqrt_rn_f32_slowpath)
$__internal_7_$__cuda_sm20_sqrt_rn_f32_slowpath:
        /* <DEDUP_REMOVED lines=10> */
[----:B------:R-:W-:Y:S01]  /*2bf0*/  @P0 FFMA R8, R3, 1.84467440737095516160e+19, RZ ;  /* 0x5f80000003080823 */ /* 0x000fe200000000ff */
[----:B------:R-:W-:-:S03]  /*2c00*/  @!P0 MOV R25, R3 ;  /* 0x0000000300198202 */ /* 0x000fc60000000f00 */
[----:B------:R-:W0:Y:S02]  /*2c10*/  @P0 MUFU.RSQ R5, R8 ;  /* 0x0000000800050308 */ /* 0x000e240000001400 */
[----:B0-----:R-:W-:Y:S01]  /*2c20*/  @P0 FMUL.FTZ R7, R8, R5 ;  /* 0x0000000508070220 */ /* 0x001fe20000410000 */
[----:B------:R-:W-:-:S03]  /*2c30*/  @P0 FMUL.FTZ R5, R5, 0.5 ;  /* 0x3f00000005050820 */ /* 0x000fc60000410000 */
[----:B------:R-:W-:-:S04]  /*2c40*/  @P0 FADD.FTZ R6, -R7, -RZ ;  /* 0x800000ff07060221 */ /* 0x000fc80000010100 */
[----:B------:R-:W-:-:S04]  /*2c50*/  @P0 FFMA R6, R7, R6, R8 ;  /* 0x0000000607060223 */ /* 0x000fc80000000008 */
[----:B------:R-:W-:-:S04]  /*2c60*/  @P0 FFMA R5, R6, R5, R7 ;  /* 0x0000000506050223 */ /* 0x000fc80000000007 */
[----:B------:R-:W-:-:S07]  /*2c70*/  @P0 FMUL.FTZ R25, R5, 2.3283064365386962891e-10 ;  /* 0x2f80000005190820 */ /* 0x000fce0000410000 */
.L_x_311:
[----:B------:R-:W-:-:S04]  /*2c80*/  HFMA2 R3, -RZ, RZ, 0, 0 ;  /* 0x00000000ff037431 */ /* 0x000fc800000001ff */
[----:B------:R-:W-:Y:S05]  /*2c90*/  RET.REL.NODEC R2 `(apply_dag_force) ;  /* 0xffffffd002d87950 */ /* 0x000fea0003c3ffff */
        .weak           $__internal_8_$__cuda_sm3x_div_rn_noftz_f32_slowpath
        .type           $__internal_8_$__cuda_sm3x_div_rn_noftz_f32_slowpath,@function
        .size           $__internal_8_$__cuda_sm3x_div_rn_noftz_f32_slowpath,(.L_x_332 - $__internal_8_$__cuda_sm3x_div_rn_noftz_f32_slowpath)
$__internal_8_$__cuda_sm3x_div_rn_noftz_f32_slowpath:
        /* <DEDUP_REMOVED lines=34> */
.L_x_313:
[----:B------:R-:W-:Y:S01]  /*2ec0*/  LEA R7, R8, 0xc0800000, 0x17 ;  /* 0xc080000008077811 */ /* 0x000fe200078eb8ff */
[----:B------:R-:W-:Y:S01]  /*2ed0*/  BSSY.RECONVERGENT B3, `(.L_x_318) ;  /* 0x0000036000037945 */ /* 0x000fe20003800200 */
[----:B------:R-:W-:Y:S02]  /*2ee0*/  IADD3 R5, PT, PT, R6, -0x7f, RZ ;  /* 0xffffff8106057810 */ /* 0x000fe40007ffe0ff */
[----:B------:R-:W-:Y:S02]  /*2ef0*/  IADD3 R7, PT, PT, -R7, R2, RZ ;  /* 0x0000000207077210 */ /* 0x000fe40007ffe1ff */
[C---:B------:R-:W-:Y:S01]  /*2f00*/  IADD3 R8, PT, PT, R5.reuse, 0x7f, -R8 ;  /* 0x0000007f05087810 */ /* 0x040fe20007ffe808 */
[----:B------:R-:W-:Y:S01]  /*2f10*/  IMAD R6, R5, -0x800000, R3 ;  /* 0xff80000005067824 */ /* 0x000fe200078e0203 */
[----:B------:R0:W1:Y:S02]  /*2f20*/  MUFU.RCP R2, R7 ;  /* 0x0000000700027308 */ /* 0x0000640000001000 */
        /* <DEDUP_REMOVED lines=44> */
.L_x_320:
[----:B------:R-:W-:-:S04]  /*31f0*/  LOP3.LUT R6, R6, 0x80000000, RZ, 0xc0, !PT ;  /* 0x8000000006067812 */ /* 0x000fc800078ec0ff */
[----:B------:R-:W-:Y:S01]  /*3200*/  LOP3.LUT R6, R6, 0x7f800000, RZ, 0xfc, !PT ;  /* 0x7f80000006067812 */ /* 0x000fe200078efcff */
[----:B------:R-:W-:Y:S06]  /*3210*/  BRA `(.L_x_321) ;  /* 0x0000000000047947 */ /* 0x000fec0003800000 */
.L_x_319:
[----:B------:R-:W-:-:S07]  /*3220*/  LEA R6, R25, R6, 0x17 ;  /* 0x0000000619067211 */ /* 0x000fce00078eb8ff */
.L_x_321:
[----:B------:R-:W-:Y:S05]  /*3230*/  BSYNC.RECONVERGENT B3 ;  /* 0x0000000000037941 */ /* 0x000fea0003800200 */
.L_x_318:
[----:B------:R-:W-:Y:S01]  /*3240*/  MOV R2, R6 ;  /* 0x0000000600027202 */ /* 0x000fe20000000f00 */
[----:B------:R-:W-:Y:S06]  /*3250*/  BRA `(.L_x_322) ;  /* 0x0000000000207947 */ /* 0x000fec0003800000 */
.L_x_317:
[----:B------:R-:W-:-:S04]  /*3260*/  LOP3.LUT R2, R2, 0x80000000, R3, 0x48, !PT ;  /* 0x8000000002027812 */ /* 0x000fc800078e4803 */
[----:B------:R-:W-:Y:S01]  /*3270*/  LOP3.LUT R2, R2, 0x7f800000, RZ, 0xfc, !PT ;  /* 0x7f80000002027812 */ /* 0x000fe200078efcff */
[----:B------:R-:W-:Y:S06]  /*3280*/  BRA `(.L_x_322) ;  /* 0x0000000000147947 */ /* 0x000fec0003800000 */
.L_x_316:
[----:B------:R-:W-:Y:S01]  /*3290*/  LOP3.LUT R2, R2, 0x80000000, R3, 0x48, !PT ;  /* 0x8000000002027812 */ /* 0x000fe200078e4803 */
[----:B------:R-:W-:Y:S06]  /*32a0*/  BRA `(.L_x_322) ;  /* 0x00000000000c7947 */ /* 0x000fec0003800000 */
.L_x_315:
[----:B------:R-:W0:Y:S01]  /*32b0*/  MUFU.RSQ R2, -QNAN ;  /* 0xffc0000000027908 */ /* 0x000e220000001400 */
[----:B------:R-:W-:Y:S05]  /*32c0*/  BRA `(.L_x_322) ;  /* 0x0000000000047947 */ /* 0x000fea0003800000 */
.L_x_314:
[----:B------:R-:W-:-:S07]  /*32d0*/  FADD.FTZ R2, R3, R2 ;  /* 0x0000000203027221 */ /* 0x000fce0000010000 */
.L_x_322:
[----:B------:R-:W-:Y:S05]  /*32e0*/  BSYNC.RECONVERGENT B2 ;  /* 0x0000000000027941 */ /* 0x000fea0003800200 */
.L_x_312:
[----:B------:R-:W-:-:S04]  /*32f0*/  HFMA2 R27, -RZ, RZ, 0, 0 ;  /* 0x00000000ff1b7431 */ /* 0x000fc800000001ff */
[----:B0-----:R-:W-:Y:S05]  /*3300*/  RET.REL.NODEC R26 `(apply_dag_force) ;  /* 0xffffffcc1a3c7950 */ /* 0x001fea0003c3ffff */
.L_x_323:
        /* <DEDUP_REMOVED lines=15> */
.L_x_332:


//--------------------- .nv.shared.reserved.0     --------------------------
	.section	.nv.shared.reserved.0,"aw",@nobits
	.weak		__nv_reservedSMEM_offset_0_alias
	.size		__nv_reservedSMEM_offset_0_alias, 0, 64
	.other		__nv_reservedSMEM_offset_0_alias,@"STO_CUDA_RESERVED_SHARED STV_DEFAULT"
__nv_reservedSMEM_offset_0_alias:
	.zero		0
	.zero		64


//--------------------- .nv.constant0.finalize_type_centroids --------------------------
	.section	.nv.constant0.finalize_type_centroids,"a",@progbits
	.sectionflags	@""
	.align	4
.nv.constant0.finalize_type_centroids:
	.zero		916


//--------------------- .nv.constant0.calculate_type_centroids --------------------------
	.section	.nv.constant0.calculate_type_centroids,"a",@progbits
	.sectionflags	@""
	.align	4
.nv.constant0.calculate_type_centroids:
	.zero		936


//--------------------- .nv.constant0.calculate_hierarchy_levels --------------------------
	.section	.nv.constant0.calculate_hierarchy_levels,"a",@progbits
	.sectionflags	@""
	.align	4
.nv.constant0.calculate_hierarchy_levels:
	.zero		944


//--------------------- .nv.constant0.apply_attribute_spring_force --------------------------
	.section	.nv.constant0.apply_attribute_spring_force,"a",@progbits
	.sectionflags	@""
	.align	4
.nv.constant0.apply_attribute_spring_force:
	.zero		948


//--------------------- .nv.constant0.apply_collision_force --------------------------
	.section	.nv.constant0.apply_collision_force,"a",@progbits
	.sectionflags	@""
	.align	4
.nv.constant0.apply_collision_force:
	.zero		924


//--------------------- .nv.constant0.apply_type_cluster_force --------------------------
	.section	.nv.constant0.apply_type_cluster_force,"a",@progbits
	.sectionflags	@""
	.align	4
.nv.constant0.apply_type_cluster_force:
	.zero		936


//--------------------- .nv.constant0.apply_dag_force --------------------------
	.section	.nv.constant0.apply_dag_force,"a",@progbits
	.sectionflags	@""
	.align	4
.nv.constant0.apply_dag_force:
	.zero		932


//--------------------- SYMBOLS --------------------------

	.type		.nv.reservedSmem.offset0,@object
	.size		.nv.reservedSmem.offset0,0x4
